	.target	sm_100a

	.elftype	@"ET_EXEC"


//--------------------- .note.nv.tkinfo           --------------------------
	.section	.note.nv.tkinfo,"",@"SHT_NOTE"
	.sectionflags	@"SHF_NOTE_NV_TKINFO"
	.tkinfo
        /*0018*/ 	.word	0x00000002
        /*0030*/ 	.string	""
        /*0030*/ 	.string	"ptxas"
        /*0030*/ 	.string	"Cuda compilation tools, release 13.0, V13.0.88"
        /*0030*/ 	.string	"Build cuda_13.0.r13.0/compiler.36424714_0"
        /*0030*/ 	.string	"-arch sm_100a -m 64 "



//--------------------- .note.nv.cuinfo           --------------------------
	.section	.note.nv.cuinfo,"",@"SHT_NOTE"
	.sectionflags	@"SHF_NOTE_NV_CUINFO"
        /*0018*/ 	.short	0x0002
        /*001a*/ 	.short	0x0064
        /*001c*/ 	.short	0x0082
	.zero		2


//--------------------- .nv.info                  --------------------------
	.section	.nv.info,"",@"SHT_CUDA_INFO"
	.align	4


	//----- nvinfo : EIATTR_REGCOUNT
	.align		4
        /*0000*/ 	.byte	0x04, 0x2f
        /*0002*/ 	.short	(.L_19 - .L_18)
	.align		4
.L_18:
        /*0004*/ 	.word	index@(_ZN7cutlass13device_kernelINS_4conv6kernel13ConvUniversalINS1_16ConvProblemShapeILNS1_8OperatorE0ELi2EEENS1_10collective14CollectiveConvINS1_47MainloopSm100TmaUmmaWarpSpecializedImplicitGemmILS5_0ELi12ELi2ELi1ELi2EN4cute5tupleIJNSA_1CILi2EEENSC_ILi1EEESE_EEEEENSB_IJNSC_ILi128EEESH_NSB_IJNSC_ILi32EEEEEEEEENS_10tfloat32_tESL_NSA_8TiledMMAINSA_8MMA_AtomIJNSA_23SM100_MMA_TF32_2x1SM_SSISL_SL_fLi128ELi128ELNSA_4UMMA5MajorE0ELSQ_0ELNSP_7ScaleInE0ELSR_0EEEEEENSA_6LayoutINSB_IJSE_SE_SE_EEENSB_IJNSC_ILi0EEESW_SW_EEEEENSB_IJNSA_10UnderscoreESZ_SZ_EEEEENS7_6detail27Sm100ImplicitGemmTileTraitsINSA_25SM100_TMA_2SM_LOAD_IM2COLENSA_14ComposedLayoutINSA_7SwizzleILi3ELi4ELi3EEENSA_18smem_ptr_flag_bitsILi32EEENSU_INSB_IJNSC_ILi8EEESI_EEENSB_IJSI_SE_EEEEEEEvEENS13_INSA_18SM100_TMA_2SM_LOADES1E_vEEEENS_8epilogue10collective18CollectiveEpilogueINS1J_23Sm100TmaWarpSpecializedILi4ELi2ELi16ELb1ELb0EEEJNSB_IJNSC_ILi64EEESH_SJ_EEENSB_IJNSU_IS1O_SE_EENSU_INSB_IJNSC_ILi16EEESD_EEENSB_IJSE_S1O_EEEEEEEESL_NSB_IJNSB_IJlllEEESE_SW_EEESL_S1X_NS1J_6fusion15FusionCallbacksIS1N_NS1Y_17LinearCombinationISL_fSL_fLNS_15FloatRoundStyleE2EEES1P_S1V_JEEENSA_5SM1004TMEM4LOAD26SM100_TMEM_LOAD_32dp32b16xENSA_20SM90_TMA_LOAD_IM2COLENS15_INS16_ILi2ELi4ELi3EEES19_NSU_INSB_IJS1A_S1R_EEENSB_IJS1R_SE_EEEEEEENSA_39AutoVectorizingCopyWithAssumedAlignmentILi128EEENSA_21SM90_TMA_STORE_IM2COLES2D_S2F_S2F_EEEvvEEEEvNT_6ParamsE)
        /*0008*/ 	.word	0x00000060


	//----- nvinfo : EIATTR_FRAME_SIZE
	.align		4
.L_19:
        /*000c*/ 	.byte	0x04, 0x11
        /*000e*/ 	.short	(.L_21 - .L_20)
	.align		4
.L_20:
        /*0010*/ 	.word	index@($__internal_2_$__cuda_sm10x_tcgen05_guardrail_trap_unallocated_columns_being_dealloced)
        /*0014*/ 	.word	0x00000008


	//----- nvinfo : EIATTR_FRAME_SIZE
	.align		4
.L_21:
        /*0018*/ 	.byte	0x04, 0x11
        /*001a*/ 	.short	(.L_23 - .L_22)
	.align		4
.L_22:
        /*001c*/ 	.word	index@($__internal_1_$__cuda_sm10x_tcgen05_guardrail_trap_phase_invalid_during_alloc)
        /*0020*/ 	.word	0x00000008


	//----- nvinfo : EIATTR_FRAME_SIZE
	.align		4
.L_23:
        /*0024*/ 	.byte	0x04, 0x11
        /*0026*/ 	.short	(.L_25 - .L_24)
	.align		4
.L_24:
        /*0028*/ 	.word	index@($__internal_0_$__cuda_sm10x_tcgen05_guardrail_trap_col_being_dealloced_not_returned_by_alloc)
        /*002c*/ 	.word	0x00000008


	//----- nvinfo : EIATTR_FRAME_SIZE
	.align		4
.L_25:
        /*0030*/ 	.byte	0x04, 0x11
        /*0032*/ 	.short	(.L_27 - .L_26)
	.align		4
.L_26:
        /*0034*/ 	.word	index@(_ZN7cutlass13device_kernelINS_4conv6kernel13ConvUniversalINS1_16ConvProblemShapeILNS1_8OperatorE0ELi2EEENS1_10collective14CollectiveConvINS1_47MainloopSm100TmaUmmaWarpSpecializedImplicitGemmILS5_0ELi12ELi2ELi1ELi2EN4cute5tupleIJNSA_1CILi2EEENSC_ILi1EEESE_EEEEENSB_IJNSC_ILi128EEESH_NSB_IJNSC_ILi32EEEEEEEEENS_10tfloat32_tESL_NSA_8TiledMMAINSA_8MMA_AtomIJNSA_23SM100_MMA_TF32_2x1SM_SSISL_SL_fLi128ELi128ELNSA_4UMMA5MajorE0ELSQ_0ELNSP_7ScaleInE0ELSR_0EEEEEENSA_6LayoutINSB_IJSE_SE_SE_EEENSB_IJNSC_ILi0EEESW_SW_EEEEENSB_IJNSA_10UnderscoreESZ_SZ_EEEEENS7_6detail27Sm100ImplicitGemmTileTraitsINSA_25SM100_TMA_2SM_LOAD_IM2COLENSA_14ComposedLayoutINSA_7SwizzleILi3ELi4ELi3EEENSA_18smem_ptr_flag_bitsILi32EEENSU_INSB_IJNSC_ILi8EEESI_EEENSB_IJSI_SE_EEEEEEEvEENS13_INSA_18SM100_TMA_2SM_LOADES1E_vEEEENS_8epilogue10collective18CollectiveEpilogueINS1J_23Sm100TmaWarpSpecializedILi4ELi2ELi16ELb1ELb0EEEJNSB_IJNSC_ILi64EEESH_SJ_EEENSB_IJNSU_IS1O_SE_EENSU_INSB_IJNSC_ILi16EEESD_EEENSB_IJSE_S1O_EEEEEEEESL_NSB_IJNSB_IJlllEEESE_SW_EEESL_S1X_NS1J_6fusion15FusionCallbacksIS1N_NS1Y_17LinearCombinationISL_fSL_fLNS_15FloatRoundStyleE2EEES1P_S1V_JEEENSA_5SM1004TMEM4LOAD26SM100_TMEM_LOAD_32dp32b16xENSA_20SM90_TMA_LOAD_IM2COLENS15_INS16_ILi2ELi4ELi3EEES19_NSU_INSB_IJS1A_S1R_EEENSB_IJS1R_SE_EEEEEEENSA_39AutoVectorizingCopyWithAssumedAlignmentILi128EEENSA_21SM90_TMA_STORE_IM2COLES2D_S2F_S2F_EEEvvEEEEvNT_6ParamsE)
        /*0038*/ 	.word	0x00000008


	//----- nvinfo : EIATTR_MIN_STACK_SIZE
	.align		4
.L_27:
        /*003c*/ 	.byte	0x04, 0x12
        /*003e*/ 	.short	(.L_29 - .L_28)
	.align		4
.L_28:
        /*0040*/ 	.word	index@(_ZN7cutlass13device_kernelINS_4conv6kernel13ConvUniversalINS1_16ConvProblemShapeILNS1_8OperatorE0ELi2EEENS1_10collective14CollectiveConvINS1_47MainloopSm100TmaUmmaWarpSpecializedImplicitGemmILS5_0ELi12ELi2ELi1ELi2EN4cute5tupleIJNSA_1CILi2EEENSC_ILi1EEESE_EEEEENSB_IJNSC_ILi128EEESH_NSB_IJNSC_ILi32EEEEEEEEENS_10tfloat32_tESL_NSA_8TiledMMAINSA_8MMA_AtomIJNSA_23SM100_MMA_TF32_2x1SM_SSISL_SL_fLi128ELi128ELNSA_4UMMA5MajorE0ELSQ_0ELNSP_7ScaleInE0ELSR_0EEEEEENSA_6LayoutINSB_IJSE_SE_SE_EEENSB_IJNSC_ILi0EEESW_SW_EEEEENSB_IJNSA_10UnderscoreESZ_SZ_EEEEENS7_6detail27Sm100ImplicitGemmTileTraitsINSA_25SM100_TMA_2SM_LOAD_IM2COLENSA_14ComposedLayoutINSA_7SwizzleILi3ELi4ELi3EEENSA_18smem_ptr_flag_bitsILi32EEENSU_INSB_IJNSC_ILi8EEESI_EEENSB_IJSI_SE_EEEEEEEvEENS13_INSA_18SM100_TMA_2SM_LOADES1E_vEEEENS_8epilogue10collective18CollectiveEpilogueINS1J_23Sm100TmaWarpSpecializedILi4ELi2ELi16ELb1ELb0EEEJNSB_IJNSC_ILi64EEESH_SJ_EEENSB_IJNSU_IS1O_SE_EENSU_INSB_IJNSC_ILi16EEESD_EEENSB_IJSE_S1O_EEEEEEEESL_NSB_IJNSB_IJlllEEESE_SW_EEESL_S1X_NS1J_6fusion15FusionCallbacksIS1N_NS1Y_17LinearCombinationISL_fSL_fLNS_15FloatRoundStyleE2EEES1P_S1V_JEEENSA_5SM1004TMEM4LOAD26SM100_TMEM_LOAD_32dp32b16xENSA_20SM90_TMA_LOAD_IM2COLENS15_INS16_ILi2ELi4ELi3EEES19_NSU_INSB_IJS1A_S1R_EEENSB_IJS1R_SE_EEEEEEENSA_39AutoVectorizingCopyWithAssumedAlignmentILi128EEENSA_21SM90_TMA_STORE_IM2COLES2D_S2F_S2F_EEEvvEEEEvNT_6ParamsE)
        /*0044*/ 	.word	0x00000008
.L_29:


//--------------------- .nv.compat                --------------------------
	.section	.nv.compat,"",@"SHT_CUDA_COMPAT_INFO"
	.align	4
        /*0000*/ 	.byte	0x02, 0x09, 0x01, 0x00, 0x02, 0x02, 0x02, 0x00, 0x02, 0x05, 0x05, 0x00, 0x03, 0x07, 0x01, 0x01
        /*0010*/ 	.byte	0x02, 0x03, 0x01, 0x00, 0x02, 0x06, 0x01, 0x00, 0x04, 0x0b, 0x08, 0x00, 0x09, 0x00, 0x00, 0x00
        /*0020*/ 	.byte	0x00, 0x00, 0x00, 0x00


//--------------------- .nv.info._ZN7cutlass13device_kernelINS_4conv6kernel13ConvUniversalINS1_16ConvProblemShapeILNS1_8OperatorE0ELi2EEENS1_10collective14CollectiveConvINS1_47MainloopSm100TmaUmmaWarpSpecializedImplicitGemmILS5_0ELi12ELi2ELi1ELi2EN4cute5tupleIJNSA_1CILi2EEENSC_ILi1EEESE_EEEEENSB_IJNSC_ILi128EEESH_NSB_IJNSC_ILi32EEEEEEEEENS_10tfloat32_tESL_NSA_8TiledMMAINSA_8MMA_AtomIJNSA_23SM100_MMA_TF32_2x1SM_SSISL_SL_fLi128ELi128ELNSA_4UMMA5MajorE0ELSQ_0ELNSP_7ScaleInE0ELSR_0EEEEEENSA_6LayoutINSB_IJSE_SE_SE_EEENSB_IJNSC_ILi0EEESW_SW_EEEEENSB_IJNSA_10UnderscoreESZ_SZ_EEEEENS7_6detail27Sm100ImplicitGemmTileTraitsINSA_25SM100_TMA_2SM_LOAD_IM2COLENSA_14ComposedLayoutINSA_7SwizzleILi3ELi4ELi3EEENSA_18smem_ptr_flag_bitsILi32EEENSU_INSB_IJNSC_ILi8EEESI_EEENSB_IJSI_SE_EEEEEEEvEENS13_INSA_18SM100_TMA_2SM_LOADES1E_vEEEENS_8epilogue10collective18CollectiveEpilogueINS1J_23Sm100TmaWarpSpecializedILi4ELi2ELi16ELb1ELb0EEEJNSB_IJNSC_ILi64EEESH_SJ_EEENSB_IJNSU_IS1O_SE_EENSU_INSB_IJNSC_ILi16EEESD_EEENSB_IJSE_S1O_EEEEEEEESL_NSB_IJNSB_IJlllEEESE_SW_EEESL_S1X_NS1J_6fusion15FusionCallbacksIS1N_NS1Y_17LinearCombinationISL_fSL_fLNS_15FloatRoundStyleE2EEES1P_S1V_JEEENSA_5SM1004TMEM4LOAD26SM100_TMEM_LOAD_32dp32b16xENSA_20SM90_TMA_LOAD_IM2COLENS15_INS16_ILi2ELi4ELi3EEES19_NSU_INSB_IJS1A_S1R_EEENSB_IJS1R_SE_EEEEEEENSA_39AutoVectorizingCopyWithAssumedAlignmentILi128EEENSA_21SM90_TMA_STORE_IM2COLES2D_S2F_S2F_EEEvvEEEEvNT_6ParamsE --------------------------
	.section	.nv.info._ZN7cutlass13device_kernelINS_4conv6kernel13ConvUniversalINS1_16ConvProblemShapeILNS1_8OperatorE0ELi2EEENS1_10collective14CollectiveConvINS1_47MainloopSm100TmaUmmaWarpSpecializedImplicitGemmILS5_0ELi12ELi2ELi1ELi2EN4cute5tupleIJNSA_1CILi2EEENSC_ILi1EEESE_EEEEENSB_IJNSC_ILi128EEESH_NSB_IJNSC_ILi32EEEEEEEEENS_10tfloat32_tESL_NSA_8TiledMMAINSA_8MMA_AtomIJNSA_23SM100_MMA_TF32_2x1SM_SSISL_SL_fLi128ELi128ELNSA_4UMMA5MajorE0ELSQ_0ELNSP_7ScaleInE0ELSR_0EEEEEENSA_6LayoutINSB_IJSE_SE_SE_EEENSB_IJNSC_ILi0EEESW_SW_EEEEENSB_IJNSA_10UnderscoreESZ_SZ_EEEEENS7_6detail27Sm100ImplicitGemmTileTraitsINSA_25SM100_TMA_2SM_LOAD_IM2COLENSA_14ComposedLayoutINSA_7SwizzleILi3ELi4ELi3EEENSA_18smem_ptr_flag_bitsILi32EEENSU_INSB_IJNSC_ILi8EEESI_EEENSB_IJSI_SE_EEEEEEEvEENS13_INSA_18SM100_TMA_2SM_LOADES1E_vEEEENS_8epilogue10collective18CollectiveEpilogueINS1J_23Sm100TmaWarpSpecializedILi4ELi2ELi16ELb1ELb0EEEJNSB_IJNSC_ILi64EEESH_SJ_EEENSB_IJNSU_IS1O_SE_EENSU_INSB_IJNSC_ILi16EEESD_EEENSB_IJSE_S1O_EEEEEEEESL_NSB_IJNSB_IJlllEEESE_SW_EEESL_S1X_NS1J_6fusion15FusionCallbacksIS1N_NS1Y_17LinearCombinationISL_fSL_fLNS_15FloatRoundStyleE2EEES1P_S1V_JEEENSA_5SM1004TMEM4LOAD26SM100_TMEM_LOAD_32dp32b16xENSA_20SM90_TMA_LOAD_IM2COLENS15_INS16_ILi2ELi4ELi3EEES19_NSU_INSB_IJS1A_S1R_EEENSB_IJS1R_SE_EEEEEEENSA_39AutoVectorizingCopyWithAssumedAlignmentILi128EEENSA_21SM90_TMA_STORE_IM2COLES2D_S2F_S2F_EEEvvEEEEvNT_6ParamsE,"",@"SHT_CUDA_INFO"
	.sectionflags	@""
	.align	4


	//----- nvinfo : EIATTR_CUDA_API_VERSION
	.align		4
        /*0000*/ 	.byte	0x04, 0x37
        /*0002*/ 	.short	(.L_31 - .L_30)
.L_30:
        /*0004*/ 	.word	0x00000082


	//----- nvinfo : EIATTR_KPARAM_INFO
	.align		4
.L_31:
        /*0008*/ 	.byte	0x04, 0x17
        /*000a*/ 	.short	(.L_33 - .L_32)
.L_32:
        /*000c*/ 	.word	0x00000000
        /*0010*/ 	.short	0x0000
        /*0012*/ 	.short	0x0000
        /*0014*/ 	.byte	0x00, 0xf0, 0x01, 0x20


	//----- nvinfo : EIATTR_AT_ENTRY_FRAGMENTS
	.align		4
.L_33:
        /*0018*/ 	.byte	0x04, 0x4f
        /*001a*/ 	.short	(.L_35 - .L_34)


	//   ....[0]....
.L_34:
        /*001c*/ 	.word	0x00000007


	//----- nvinfo : EIATTR_RESERVED_SMEM_USED
	.align		4
.L_35:
        /*0020*/ 	.byte	0x01, 0x41
	.zero		2


	//----- nvinfo : EIATTR_SPARSE_MMA_MASK
	.align		4
        /*0024*/ 	.byte	0x03, 0x50
        /*0026*/ 	.short	0x0000


	//----- nvinfo : EIATTR_TCGEN05_2CTA_USED
	.align		4
        /*0028*/ 	.byte	0x01, 0x52
	.zero		2


	//----- nvinfo : EIATTR_MAXREG_COUNT
	.align		4
        /*002c*/ 	.byte	0x03, 0x1b
        /*002e*/ 	.short	0x00ff


	//----- nvinfo : EIATTR_NUM_BARRIERS
	.align		4
        /*0030*/ 	.byte	0x02, 0x4c
        /*0032*/ 	.byte	0x07
	.zero		1


	//----- nvinfo : EIATTR_EXTERNS
	.align		4
        /*0034*/ 	.byte	0x04, 0x0f
        /*0036*/ 	.short	(.L_37 - .L_36)


	//   ....[0]....
	.align		4
.L_36:
        /*0038*/ 	.word	index@(__assertfail)


	//----- nvinfo : EIATTR_MERCURY_ISA_VERSION
	.align		4
.L_37:
        /*003c*/ 	.byte	0x03, 0x5f
        /*003e*/ 	.short	0x0101


	//----- nvinfo : EIATTR_INT_WARP_WIDE_INSTR_OFFSETS
	.align		4
        /*0040*/ 	.byte	0x04, 0x31
        /*0042*/ 	.short	(.L_39 - .L_38)


	//   ....[0]....
.L_38:
        /*0044*/ 	.word	0x00000d80


	//   ....[1]....
        /*0048*/ 	.word	0x00000e30


	//   ....[2]....
        /*004c*/ 	.word	0x000047a0


	//   ....[3]....
        /*0050*/ 	.word	0x000047c0


	//   ....[4]....
        /*0054*/ 	.word	0x000047f0


	//   ....[5]....
        /*0058*/ 	.word	0x000054b0


	//   ....[6]....
        /*005c*/ 	.word	0x00005570


	//   ....[7]....
        /*0060*/ 	.word	0x00005600


	//   ....[8]....
        /*0064*/ 	.word	0x00005670


	//   ....[9]....
        /*0068*/ 	.word	0x00005740


	//   ....[10]....
        /*006c*/ 	.word	0x00005800


	//   ....[11]....
        /*0070*/ 	.word	0x00005870


	//   ....[12]....
        /*0074*/ 	.word	0x00005960


	//   ....[13]....
        /*0078*/ 	.word	0x00005a20


	//   ....[14]....
        /*007c*/ 	.word	0x00005b10


	//   ....[15]....
        /*0080*/ 	.word	0x00005c30


	//   ....[16]....
        /*0084*/ 	.word	0x00005c70


	//----- nvinfo : EIATTR_COOP_GROUP_MASK_REGIDS
	.align		4
.L_39:
        /*0088*/ 	.byte	0x04, 0x29
        /*008a*/ 	.short	(.L_41 - .L_40)


	//   ....[0]....
.L_40:
        /*008c*/ 	.word	0xffffffff


	//   ....[1]....
        /*0090*/ 	.word	0xffffffff


	//   ....[2]....
        /*0094*/ 	.word	0xffffffff


	//   ....[3]....
        /*0098*/ 	.word	0xffffffff


	//   ....[4]....
        /*009c*/ 	.word	0xffffffff


	//   ....[5]....
        /*00a0*/ 	.word	0xffffffff


	//   ....[6]....
        /*00a4*/ 	.word	0xffffffff


	//   ....[7]....
        /*00a8*/ 	.word	0xffffffff


	//   ....[8]....
        /*00ac*/ 	.word	0xffffffff


	//   ....[9]....
        /*00b0*/ 	.word	0xffffffff


	//   ....[10]....
        /*00b4*/ 	.word	0xffffffff


	//   ....[11]....
        /*00b8*/ 	.word	0xffffffff


	//   ....[12]....
        /*00bc*/ 	.word	0xffffffff


	//----- nvinfo : EIATTR_COOP_GROUP_INSTR_OFFSETS
	.align		4
.L_41:
        /*00c0*/ 	.byte	0x04, 0x28
        /*00c2*/ 	.short	(.L_43 - .L_42)


	//   ....[0]....
.L_42:
        /*00c4*/ 	.word	0x000000d0


	//   ....[1]....
        /*00c8*/ 	.word	0x00000540


	//   ....[2]....
        /*00cc*/ 	.word	0x00000810


	//   ....[3]....
        /*00d0*/ 	.word	0x000009b0


	//   ....[4]....
        /*00d4*/ 	.word	0x00000ab0


	//   ....[5]....
        /*00d8*/ 	.word	0x00000c00


	//   ....[6]....
        /*00dc*/ 	.word	0x00000ea0


	//   ....[7]....
        /*00e0*/ 	.word	0x00002520


	//   ....[8]....
        /*00e4*/ 	.word	0x00003670


	//   ....[9]....
        /*00e8*/ 	.word	0x00003b40


	//   ....[10]....
        /*00ec*/ 	.word	0x00003b70


	//   ....[11]....
        /*00f0*/ 	.word	0x000046c0


	//   ....[12]....
        /*00f4*/ 	.word	0x000048c0


	//----- nvinfo : EIATTR_VRC_CTA_INIT_COUNT
	.align		4
.L_43:
        /*00f8*/ 	.byte	0x02, 0x4a
        /*00fa*/ 	.byte	0x80
	.zero		1


	//----- nvinfo : EIATTR_SYSCALL_OFFSETS
	.align		4
        /*00fc*/ 	.byte	0x04, 0x46
        /*00fe*/ 	.short	(.L_45 - .L_44)


	//   ....[0]....
.L_44:
        /*0100*/ 	.word	0x00006870


	//   ....[1]....
        /*0104*/ 	.word	0x00006960


	//   ....[2]....
        /*0108*/ 	.word	0x00007280


	//   ....[3]....
        /*010c*/ 	.word	0x00007c80


	//   ....[4]....
        /*0110*/ 	.word	0x00008630


	//   ....[5]....
        /*0114*/ 	.word	0x00008fd0


	//----- nvinfo : EIATTR_MBARRIER_INSTR_OFFSETS
	.align		4
.L_45:
        /*0118*/ 	.byte	0x04, 0x39
        /*011a*/ 	.short	(.L_47 - .L_46)


	//   ....[0]....
.L_46:
        /*011c*/ 	.word	0x00000670
        /*0120*/ 	.word	0x000000ff
        /*0124*/ 	.word	0x00000000
        /*0128*/ 	.short	0x0100
        /*012a*/ 	.byte	0x04
	.zero		1


	//   ....[1]....
        /*012c*/ 	.word	0x00000680
        /*0130*/ 	.word	0x000000ff
        /*0134*/ 	.word	0x00000060
        /*0138*/ 	.short	0x0100
        /*013a*/ 	.byte	0x04
	.zero		1


	//   ....[2]....
        /*013c*/ 	.word	0x00000690
        /*0140*/ 	.word	0x000000ff
        /*0144*/ 	.word	0x00000008
        /*0148*/ 	.short	0x0100
        /*014a*/ 	.byte	0x04
	.zero		1


	//   ....[3]....
        /*014c*/ 	.word	0x000006a0
        /*0150*/ 	.word	0x000000ff
        /*0154*/ 	.word	0x00000068
        /*0158*/ 	.short	0x0100
        /*015a*/ 	.byte	0x04
	.zero		1


	//   ....[4]....
        /*015c*/ 	.word	0x000006b0
        /*0160*/ 	.word	0x000000ff
        /*0164*/ 	.word	0x00000010
        /*0168*/ 	.short	0x0100
        /*016a*/ 	.byte	0x04
	.zero		1


	//   ....[5]....
        /*016c*/ 	.word	0x000006c0
        /*0170*/ 	.word	0x000000ff
        /*0174*/ 	.word	0x00000070
        /*0178*/ 	.short	0x0100
        /*017a*/ 	.byte	0x04
	.zero		1


	//   ....[6]....
        /*017c*/ 	.word	0x000006d0
        /*0180*/ 	.word	0x000000ff
        /*0184*/ 	.word	0x00000018
        /*0188*/ 	.short	0x0100
        /*018a*/ 	.byte	0x04
	.zero		1


	//   ....[7]....
        /*018c*/ 	.word	0x000006e0
        /*0190*/ 	.word	0x000000ff
        /*0194*/ 	.word	0x00000078
        /*0198*/ 	.short	0x0100
        /*019a*/ 	.byte	0x04
	.zero		1


	//   ....[8]....
        /*019c*/ 	.word	0x000006f0
        /*01a0*/ 	.word	0x000000ff
        /*01a4*/ 	.word	0x00000020
        /*01a8*/ 	.short	0x0100
        /*01aa*/ 	.byte	0x04
	.zero		1


	//   ....[9]....
        /*01ac*/ 	.word	0x00000700
        /*01b0*/ 	.word	0x000000ff
        /*01b4*/ 	.word	0x00000080
        /*01b8*/ 	.short	0x0100
        /*01ba*/ 	.byte	0x04
	.zero		1


	//   ....[10]....
        /*01bc*/ 	.word	0x00000710
        /*01c0*/ 	.word	0x000000ff
        /*01c4*/ 	.word	0x00000028
        /*01c8*/ 	.short	0x0100
        /*01ca*/ 	.byte	0x04
	.zero		1


	//   ....[11]....
        /*01cc*/ 	.word	0x00000720
        /*01d0*/ 	.word	0x000000ff
        /*01d4*/ 	.word	0x00000088
        /*01d8*/ 	.short	0x0100
        /*01da*/ 	.byte	0x04
	.zero		1


	//   ....[12]....
        /*01dc*/ 	.word	0x00000730
        /*01e0*/ 	.word	0x000000ff
        /*01e4*/ 	.word	0x00000030
        /*01e8*/ 	.short	0x0100
        /*01ea*/ 	.byte	0x04
	.zero		1


	//   ....[13]....
        /*01ec*/ 	.word	0x00000740
        /*01f0*/ 	.word	0x000000ff
        /*01f4*/ 	.word	0x00000090
        /*01f8*/ 	.short	0x0100
        /*01fa*/ 	.byte	0x04
	.zero		1


	//   ....[14]....
        /*01fc*/ 	.word	0x00000750
        /*0200*/ 	.word	0x000000ff
        /*0204*/ 	.word	0x00000038
        /*0208*/ 	.short	0x0100
        /*020a*/ 	.byte	0x04
	.zero		1


	//   ....[15]....
        /*020c*/ 	.word	0x00000760
        /*0210*/ 	.word	0x000000ff
        /*0214*/ 	.word	0x00000098
        /*0218*/ 	.short	0x0100
        /*021a*/ 	.byte	0x04
	.zero		1


	//   ....[16]....
        /*021c*/ 	.word	0x00000770
        /*0220*/ 	.word	0x000000ff
        /*0224*/ 	.word	0x00000040
        /*0228*/ 	.short	0x0100
        /*022a*/ 	.byte	0x04
	.zero		1


	//   ....[17]....
        /*022c*/ 	.word	0x00000780
        /*0230*/ 	.word	0x000000ff
        /*0234*/ 	.word	0x000000a0
        /*0238*/ 	.short	0x0100
        /*023a*/ 	.byte	0x04
	.zero		1


	//   ....[18]....
        /*023c*/ 	.word	0x00000790
        /*0240*/ 	.word	0x000000ff
        /*0244*/ 	.word	0x00000048
        /*0248*/ 	.short	0x0100
        /*024a*/ 	.byte	0x04
	.zero		1


	//   ....[19]....
        /*024c*/ 	.word	0x000007a0
        /*0250*/ 	.word	0x000000ff
        /*0254*/ 	.word	0x000000a8
        /*0258*/ 	.short	0x0100
        /*025a*/ 	.byte	0x04
	.zero		1


	//   ....[20]....
        /*025c*/ 	.word	0x000007b0
        /*0260*/ 	.word	0x000000ff
        /*0264*/ 	.word	0x00000050
        /*0268*/ 	.short	0x0100
        /*026a*/ 	.byte	0x04
	.zero		1


	//   ....[21]....
        /*026c*/ 	.word	0x000007c0
        /*0270*/ 	.word	0x000000ff
        /*0274*/ 	.word	0x000000b0
        /*0278*/ 	.short	0x0100
        /*027a*/ 	.byte	0x04
	.zero		1


	//   ....[22]....
        /*027c*/ 	.word	0x000007d0
        /*0280*/ 	.word	0x000000ff
        /*0284*/ 	.word	0x00000058
        /*0288*/ 	.short	0x0100
        /*028a*/ 	.byte	0x04
	.zero		1


	//   ....[23]....
        /*028c*/ 	.word	0x000007e0
        /*0290*/ 	.word	0x000000ff
        /*0294*/ 	.word	0x000000b8
        /*0298*/ 	.short	0x0100
        /*029a*/ 	.byte	0x04
	.zero		1


	//   ....[24]....
        /*029c*/ 	.word	0x00000920
        /*02a0*/ 	.word	0x000000ff
        /*02a4*/ 	.word	0x000000c0
        /*02a8*/ 	.short	0x0100
        /*02aa*/ 	.byte	0x04
	.zero		1


	//   ....[25]....
        /*02ac*/ 	.word	0x00000930
        /*02b0*/ 	.word	0x000000ff
        /*02b4*/ 	.word	0x000000e0
        /*02b8*/ 	.short	0x0100
        /*02ba*/ 	.byte	0x04
	.zero		1


	//   ....[26]....
        /*02bc*/ 	.word	0x00000940
        /*02c0*/ 	.word	0x000000ff
        /*02c4*/ 	.word	0x000000c8
        /*02c8*/ 	.short	0x0100
        /*02ca*/ 	.byte	0x04
	.zero		1


	//   ....[27]....
        /*02cc*/ 	.word	0x00000950
        /*02d0*/ 	.word	0x000000ff
        /*02d4*/ 	.word	0x000000e8
        /*02d8*/ 	.short	0x0100
        /*02da*/ 	.byte	0x04
	.zero		1


	//   ....[28]....
        /*02dc*/ 	.word	0x00000960
        /*02e0*/ 	.word	0x000000ff
        /*02e4*/ 	.word	0x000000d0
        /*02e8*/ 	.short	0x0100
        /*02ea*/ 	.byte	0x04
	.zero		1


	//   ....[29]....
        /*02ec*/ 	.word	0x00000970
        /*02f0*/ 	.word	0x000000ff
        /*02f4*/ 	.word	0x000000f0
        /*02f8*/ 	.short	0x0100
        /*02fa*/ 	.byte	0x04
	.zero		1


	//   ....[30]....
        /*02fc*/ 	.word	0x00000980
        /*0300*/ 	.word	0x000000ff
        /*0304*/ 	.word	0x000000d8
        /*0308*/ 	.short	0x0100
        /*030a*/ 	.byte	0x04
	.zero		1


	//   ....[31]....
        /*030c*/ 	.word	0x00000990
        /*0310*/ 	.word	0x000000ff
        /*0314*/ 	.word	0x000000f8
        /*0318*/ 	.short	0x0100
        /*031a*/ 	.byte	0x04
	.zero		1


	//   ....[32]....
        /*031c*/ 	.word	0x00000a80
        /*0320*/ 	.word	0x000000ff
        /*0324*/ 	.word	0x00000100
        /*0328*/ 	.short	0x0100
        /*032a*/ 	.byte	0x04
	.zero		1


	//   ....[33]....
        /*032c*/ 	.word	0x00000a90
        /*0330*/ 	.word	0x000000ff
        /*0334*/ 	.word	0x00000108
        /*0338*/ 	.short	0x0100
        /*033a*/ 	.byte	0x04
	.zero		1


	//   ....[34]....
        /*033c*/ 	.word	0x00000bd0
        /*0340*/ 	.word	0x000000ff
        /*0344*/ 	.word	0x00000110
        /*0348*/ 	.short	0x0100
        /*034a*/ 	.byte	0x06
	.zero		1


	//   ....[35]....
        /*034c*/ 	.word	0x00000be0
        /*0350*/ 	.word	0x000000ff
        /*0354*/ 	.word	0x00000118
        /*0358*/ 	.short	0x0100
        /*035a*/ 	.byte	0x06
	.zero		1


	//   ....[36]....
        /*035c*/ 	.word	0x00000d20
        /*0360*/ 	.word	0x000000ff
        /*0364*/ 	.word	0x00000120
        /*0368*/ 	.short	0x0100
        /*036a*/ 	.byte	0x04
	.zero		1


	//   ....[37]....
        /*036c*/ 	.word	0x00000d30
        /*0370*/ 	.word	0x000000ff
        /*0374*/ 	.word	0x00000130
        /*0378*/ 	.short	0x0100
        /*037a*/ 	.byte	0x04
	.zero		1


	//   ....[38]....
        /*037c*/ 	.word	0x00000d40
        /*0380*/ 	.word	0x000000ff
        /*0384*/ 	.word	0x00000128
        /*0388*/ 	.short	0x0100
        /*038a*/ 	.byte	0x04
	.zero		1


	//   ....[39]....
        /*038c*/ 	.word	0x00000d50
        /*0390*/ 	.word	0x000000ff
        /*0394*/ 	.word	0x00000138
        /*0398*/ 	.short	0x0100
        /*039a*/ 	.byte	0x04
	.zero		1


	//   ....[40]....
        /*039c*/ 	.word	0x00000e50
        /*03a0*/ 	.word	0x000000ff
        /*03a4*/ 	.word	0x00000140
        /*03a8*/ 	.short	0x0100
        /*03aa*/ 	.byte	0x06
	.zero		1


	//   ....[41]....
        /*03ac*/ 	.word	0x00001980
        /*03b0*/ 	.word	0x000000ff
        /*03b4*/ 	.word	0x00000060
        /*03b8*/ 	.short	0x010a
        /*03ba*/ 	.byte	0x04
	.zero		1


	//   ....[42]....
        /*03bc*/ 	.word	0x00001bf0
        /*03c0*/ 	.word	0x000000ff
        /*03c4*/ 	.word	0x00000060
        /*03c8*/ 	.short	0x010a
        /*03ca*/ 	.byte	0x09
	.zero		1


	//   ....[43]....
        /*03cc*/ 	.word	0x00001da0
        /*03d0*/ 	.word	0x000000ff
        /*03d4*/ 	.word	0x00000060
        /*03d8*/ 	.short	0x010a
        /*03da*/ 	.byte	0x07
	.zero		1


	//   ....[44]....
        /*03dc*/ 	.word	0x00001f60
        /*03e0*/ 	.word	0x000000ff
        /*03e4*/ 	.word	0x00000108
        /*03e8*/ 	.short	0x0101
        /*03ea*/ 	.byte	0x1f
	.zero		1


	//   ....[45]....
        /*03ec*/ 	.word	0x00001f90
        /*03f0*/ 	.word	0x000000ff
        /*03f4*/ 	.word	0x00000060
        /*03f8*/ 	.short	0x010a
        /*03fa*/ 	.byte	0x04
	.zero		1


	//   ....[46]....
        /*03fc*/ 	.word	0x000021b0
        /*0400*/ 	.word	0x000000ff
        /*0404*/ 	.word	0x00000060
        /*0408*/ 	.short	0x010a
        /*040a*/ 	.byte	0x09
	.zero		1


	//   ....[47]....
        /*040c*/ 	.word	0x00002360
        /*0410*/ 	.word	0x000000ff
        /*0414*/ 	.word	0x00000060
        /*0418*/ 	.short	0x010a
        /*041a*/ 	.byte	0x07
	.zero		1


	//   ....[48]....
        /*041c*/ 	.word	0x00002530
        /*0420*/ 	.word	0x000000ff
        /*0424*/ 	.word	0x00000110
        /*0428*/ 	.short	0x010a
        /*042a*/ 	.byte	0x1f
	.zero		1


	//   ....[49]....
        /*042c*/ 	.word	0x000025f0
        /*0430*/ 	.word	0x000000ff
        /*0434*/ 	.word	0x00000000
        /*0438*/ 	.short	0x0101
        /*043a*/ 	.byte	0x04
	.zero		1


	//   ....[50]....
        /*043c*/ 	.word	0x00002bf0
        /*0440*/ 	.word	0x000000ff
        /*0444*/ 	.word	0x00000000
        /*0448*/ 	.short	0x010a
        /*044a*/ 	.byte	0x04
	.zero		1


	//   ....[51]....
        /*044c*/ 	.word	0x00002c90
        /*0450*/ 	.word	0x000000ff
        /*0454*/ 	.word	0x00000000
        /*0458*/ 	.short	0x010a
        /*045a*/ 	.byte	0x05
	.zero		1


	//   ....[52]....
        /*045c*/ 	.word	0x00002d30
        /*0460*/ 	.word	0x000000ff
        /*0464*/ 	.word	0x00000000
        /*0468*/ 	.short	0x010a
        /*046a*/ 	.byte	0x05
	.zero		1


	//   ....[53]....
        /*046c*/ 	.word	0x00002dd0
        /*0470*/ 	.word	0x000000ff
        /*0474*/ 	.word	0x00000000
        /*0478*/ 	.short	0x010a
        /*047a*/ 	.byte	0x05
	.zero		1


	//   ....[54]....
        /*047c*/ 	.word	0x00002e70
        /*0480*/ 	.word	0x000000ff
        /*0484*/ 	.word	0x00000000
        /*0488*/ 	.short	0x010a
        /*048a*/ 	.byte	0x05
	.zero		1


	//   ....[55]....
        /*048c*/ 	.word	0x00002f10
        /*0490*/ 	.word	0x000000ff
        /*0494*/ 	.word	0x00000000
        /*0498*/ 	.short	0x010a
        /*049a*/ 	.byte	0x05
	.zero		1


	//   ....[56]....
        /*049c*/ 	.word	0x00002fb0
        /*04a0*/ 	.word	0x000000ff
        /*04a4*/ 	.word	0x00000000
        /*04a8*/ 	.short	0x010a
        /*04aa*/ 	.byte	0x05
	.zero		1


	//   ....[57]....
        /*04ac*/ 	.word	0x00003050
        /*04b0*/ 	.word	0x000000ff
        /*04b4*/ 	.word	0x00000000
        /*04b8*/ 	.short	0x010a
        /*04ba*/ 	.byte	0x05
	.zero		1


	//   ....[58]....
        /*04bc*/ 	.word	0x000030f0
        /*04c0*/ 	.word	0x000000ff
        /*04c4*/ 	.word	0x00000000
        /*04c8*/ 	.short	0x010a
        /*04ca*/ 	.byte	0x05
	.zero		1


	//   ....[59]....
        /*04cc*/ 	.word	0x00003190
        /*04d0*/ 	.word	0x000000ff
        /*04d4*/ 	.word	0x00000000
        /*04d8*/ 	.short	0x010a
        /*04da*/ 	.byte	0x05
	.zero		1


	//   ....[60]....
        /*04dc*/ 	.word	0x00003230
        /*04e0*/ 	.word	0x000000ff
        /*04e4*/ 	.word	0x00000000
        /*04e8*/ 	.short	0x010a
        /*04ea*/ 	.byte	0x05
	.zero		1


	//   ....[61]....
        /*04ec*/ 	.word	0x000032e0
        /*04f0*/ 	.word	0x00000000
        /*04f4*/ 	.word	0x00000000
        /*04f8*/ 	.short	0x010a
        /*04fa*/ 	.byte	0xff
	.zero		1


	//   ....[62]....
        /*04fc*/ 	.word	0x00003430
        /*0500*/ 	.word	0x000000ff
        /*0504*/ 	.word	0x00000118
        /*0508*/ 	.short	0x010a
        /*050a*/ 	.byte	0x04
	.zero		1


	//   ....[63]....
        /*050c*/ 	.word	0x000034d0
        /*0510*/ 	.word	0x000000ff
        /*0514*/ 	.word	0x00000110
        /*0518*/ 	.short	0x010a
        /*051a*/ 	.byte	0x04
	.zero		1


	//   ....[64]....
        /*051c*/ 	.word	0x00003570
        /*0520*/ 	.word	0x000000ff
        /*0524*/ 	.word	0x00000000
        /*0528*/ 	.short	0x0101
        /*052a*/ 	.byte	0x05
	.zero		1


	//   ....[65]....
        /*052c*/ 	.word	0x000035b0
        /*0530*/ 	.word	0x000000ff
        /*0534*/ 	.word	0x00000118
        /*0538*/ 	.short	0x0106
        /*053a*/ 	.byte	0x04
	.zero		1


	//   ....[66]....
        /*053c*/ 	.word	0x000035f0
        /*0540*/ 	.word	0x00000000
        /*0544*/ 	.word	0x00000118
        /*0548*/ 	.short	0x010a
        /*054a*/ 	.byte	0xff
	.zero		1


	//   ....[67]....
        /*054c*/ 	.word	0x00003840
        /*0550*/ 	.word	0x000000ff
        /*0554*/ 	.word	0x00000008
        /*0558*/ 	.short	0x010a
        /*055a*/ 	.byte	0x05
	.zero		1


	//   ....[68]....
        /*055c*/ 	.word	0x00003860
        /*0560*/ 	.word	0x000000ff
        /*0564*/ 	.word	0x00000008
        /*0568*/ 	.short	0x010a
        /*056a*/ 	.byte	0x05
	.zero		1


	//   ....[69]....
        /*056c*/ 	.word	0x000039f0
        /*0570*/ 	.word	0x000000ff
        /*0574*/ 	.word	0x00000008
        /*0578*/ 	.short	0x010a
        /*057a*/ 	.byte	0x05
	.zero		1


	//   ....[70]....
        /*057c*/ 	.word	0x00003a10
        /*0580*/ 	.word	0x000000ff
        /*0584*/ 	.word	0x00000008
        /*0588*/ 	.short	0x010a
        /*058a*/ 	.byte	0x05
	.zero		1


	//   ....[71]....
        /*058c*/ 	.word	0x00003ad0
        /*0590*/ 	.word	0x000000ff
        /*0594*/ 	.word	0x00000000
        /*0598*/ 	.short	0x0101
        /*059a*/ 	.byte	0x04
	.zero		1


	//   ....[72]....
        /*059c*/ 	.word	0x00003e60
        /*05a0*/ 	.word	0x000000ff
        /*05a4*/ 	.word	0x00000110
        /*05a8*/ 	.short	0x010a
        /*05aa*/ 	.byte	0x14
	.zero		1


	//   ....[73]....
        /*05ac*/ 	.word	0x00003f00
        /*05b0*/ 	.word	0x000000ff
        /*05b4*/ 	.word	0x00000000
        /*05b8*/ 	.short	0x0101
        /*05ba*/ 	.byte	0x22
	.zero		1


	//   ....[74]....
        /*05bc*/ 	.word	0x00003f40
        /*05c0*/ 	.word	0x000000ff
        /*05c4*/ 	.word	0x00000130
        /*05c8*/ 	.short	0x010a
        /*05ca*/ 	.byte	0x19
	.zero		1


	//   ....[75]....
        /*05cc*/ 	.word	0x00003fe0
        /*05d0*/ 	.word	0x000000ff
        /*05d4*/ 	.word	0x00000000
        /*05d8*/ 	.short	0x010a
        /*05da*/ 	.byte	0x04
	.zero		1


	//   ....[76]....
        /*05dc*/ 	.word	0x00004030
        /*05e0*/ 	.word	0x000000ff
        /*05e4*/ 	.word	0x00000000
        /*05e8*/ 	.short	0x010a
        /*05ea*/ 	.byte	0x12
	.zero		1


	//   ....[77]....
        /*05ec*/ 	.word	0x00004180
        /*05f0*/ 	.word	0x000000ff
        /*05f4*/ 	.word	0x00000000
        /*05f8*/ 	.short	0x010a
        /*05fa*/ 	.byte	0x05
	.zero		1


	//   ....[78]....
        /*05fc*/ 	.word	0x000044b0
        /*0600*/ 	.word	0x000000ff
        /*0604*/ 	.word	0x00000000
        /*0608*/ 	.short	0x010a
        /*060a*/ 	.byte	0x04
	.zero		1


	//   ....[79]....
        /*060c*/ 	.word	0x00004550
        /*0610*/ 	.word	0x00000000
        /*0614*/ 	.word	0x00000000
        /*0618*/ 	.short	0x010a
        /*061a*/ 	.byte	0xff
	.zero		1


	//   ....[80]....
        /*061c*/ 	.word	0x00004590
        /*0620*/ 	.word	0x00000000
        /*0624*/ 	.word	0x00000000
        /*0628*/ 	.short	0x010a
        /*062a*/ 	.byte	0xff
	.zero		1


	//   ....[81]....
        /*062c*/ 	.word	0x00004600
        /*0630*/ 	.word	0x000000ff
        /*0634*/ 	.word	0x00000000
        /*0638*/ 	.short	0x0101
        /*063a*/ 	.byte	0x04
	.zero		1


	//   ....[82]....
        /*063c*/ 	.word	0x00004640
        /*0640*/ 	.word	0x000000ff
        /*0644*/ 	.word	0x00000140
        /*0648*/ 	.short	0x010a
        /*064a*/ 	.byte	0x14
	.zero		1


	//   ....[83]....
        /*064c*/ 	.word	0x000046b0
        /*0650*/ 	.word	0x000000ff
        /*0654*/ 	.word	0x00000000
        /*0658*/ 	.short	0x0101
        /*065a*/ 	.byte	0x04
	.zero		1


	//   ....[84]....
        /*065c*/ 	.word	0x00004bf0
        /*0660*/ 	.word	0x000000ff
        /*0664*/ 	.word	0x00000110
        /*0668*/ 	.short	0x010a
        /*066a*/ 	.byte	0x1f
	.zero		1


	//   ....[85]....
        /*066c*/ 	.word	0x00004c90
        /*0670*/ 	.word	0x000000ff
        /*0674*/ 	.word	0x00000000
        /*0678*/ 	.short	0x0101
        /*067a*/ 	.byte	0x3c
	.zero		1


	//   ....[86]....
        /*067c*/ 	.word	0x000051e0
        /*0680*/ 	.word	0x000000ff
        /*0684*/ 	.word	0x00000108
        /*0688*/ 	.short	0x010a
        /*068a*/ 	.byte	0x1f
	.zero		1


	//   ....[87]....
        /*068c*/ 	.word	0x00005380
        /*0690*/ 	.word	0x000000ff
        /*0694*/ 	.word	0x000000e0
        /*0698*/ 	.short	0x010a
        /*069a*/ 	.byte	0x1f
	.zero		1


	//   ....[88]....
        /*069c*/ 	.word	0x00005620
        /*06a0*/ 	.word	0x000000ff
        /*06a4*/ 	.word	0x000000c0
        /*06a8*/ 	.short	0x010b
        /*06aa*/ 	.byte	0x1f
	.zero		1


	//   ....[89]....
        /*06ac*/ 	.word	0x00005630
        /*06b0*/ 	.word	0x000000ff
        /*06b4*/ 	.word	0x00000000
        /*06b8*/ 	.short	0x0101
        /*06ba*/ 	.byte	0x40
	.zero		1


	//   ....[90]....
        /*06bc*/ 	.word	0x00005640
        /*06c0*/ 	.word	0x000000ff
        /*06c4*/ 	.word	0x000000e8
        /*06c8*/ 	.short	0x010a
        /*06ca*/ 	.byte	0x1f
	.zero		1


	//   ....[91]....
        /*06cc*/ 	.word	0x00005820
        /*06d0*/ 	.word	0x000000ff
        /*06d4*/ 	.word	0x000000c8
        /*06d8*/ 	.short	0x010b
        /*06da*/ 	.byte	0x1f
	.zero		1


	//   ....[92]....
        /*06dc*/ 	.word	0x00005830
        /*06e0*/ 	.word	0x000000ff
        /*06e4*/ 	.word	0x00000000
        /*06e8*/ 	.short	0x0101
        /*06ea*/ 	.byte	0x3f
	.zero		1


	//   ....[93]....
        /*06ec*/ 	.word	0x00005840
        /*06f0*/ 	.word	0x000000ff
        /*06f4*/ 	.word	0x000000f0
        /*06f8*/ 	.short	0x010a
        /*06fa*/ 	.byte	0x1f
	.zero		1


	//   ....[94]....
        /*06fc*/ 	.word	0x00005a40
        /*0700*/ 	.word	0x000000ff
        /*0704*/ 	.word	0x000000d0
        /*0708*/ 	.short	0x010b
        /*070a*/ 	.byte	0x1f
	.zero		1


	//   ....[95]....
        /*070c*/ 	.word	0x00005a50
        /*0710*/ 	.word	0x000000ff
        /*0714*/ 	.word	0x00000000
        /*0718*/ 	.short	0x0101
        /*071a*/ 	.byte	0x3e
	.zero		1


	//   ....[96]....
        /*071c*/ 	.word	0x00005a60
        /*0720*/ 	.word	0x000000ff
        /*0724*/ 	.word	0x000000f8
        /*0728*/ 	.short	0x010a
        /*072a*/ 	.byte	0x1f
	.zero		1


	//   ....[97]....
        /*072c*/ 	.word	0x00005c90
        /*0730*/ 	.word	0x000000ff
        /*0734*/ 	.word	0x000000d8
        /*0738*/ 	.short	0x010b
        /*073a*/ 	.byte	0x1f
	.zero		1


	//   ....[98]....
        /*073c*/ 	.word	0x00005ca0
        /*0740*/ 	.word	0x000000ff
        /*0744*/ 	.word	0x00000000
        /*0748*/ 	.short	0x0101
        /*074a*/ 	.byte	0x3d
	.zero		1


	//   ....[99]....
        /*074c*/ 	.word	0x00005ce0
        /*0750*/ 	.word	0x000000ff
        /*0754*/ 	.word	0x000000e0
        /*0758*/ 	.short	0x010a
        /*075a*/ 	.byte	0x1f
	.zero		1


	//   ....[100]....
        /*075c*/ 	.word	0x00005d00
        /*0760*/ 	.word	0x000000ff
        /*0764*/ 	.word	0x000000e8
        /*0768*/ 	.short	0x010a
        /*076a*/ 	.byte	0x1f
	.zero		1


	//   ....[101]....
        /*076c*/ 	.word	0x00005d20
        /*0770*/ 	.word	0x000000ff
        /*0774*/ 	.word	0x000000f0
        /*0778*/ 	.short	0x010a
        /*077a*/ 	.byte	0x1f
	.zero		1


	//   ....[102]....
        /*077c*/ 	.word	0x00005d60
        /*0780*/ 	.word	0x00000000
        /*0784*/ 	.word	0x000000f8
        /*0788*/ 	.short	0x010a
        /*078a*/ 	.byte	0xff
	.zero		1


	//   ....[103]....
        /*078c*/ 	.word	0x00006110
        /*0790*/ 	.word	0x000000ff
        /*0794*/ 	.word	0x00000110
        /*0798*/ 	.short	0x010a
        /*079a*/ 	.byte	0x2c
	.zero		1


	//   ....[104]....
        /*079c*/ 	.word	0x000061e0
        /*07a0*/ 	.word	0x000000ff
        /*07a4*/ 	.word	0x00000000
        /*07a8*/ 	.short	0x0101
        /*07aa*/ 	.byte	0x04
	.zero		1


	//   ....[105]....
        /*07ac*/ 	.word	0x00006e20
        /*07b0*/ 	.word	0x000000ff
        /*07b4*/ 	.word	0x000000c0
        /*07b8*/ 	.short	0x010a
        /*07ba*/ 	.byte	0x2c
	.zero		1


	//   ....[106]....
        /*07bc*/ 	.word	0x00006eb0
        /*07c0*/ 	.word	0x00000056
        /*07c4*/ 	.word	0x00000120
        /*07c8*/ 	.short	0x010a
        /*07ca*/ 	.byte	0xff
	.zero		1


	//   ....[107]....
        /*07cc*/ 	.word	0x00007070
        /*07d0*/ 	.word	0x000000ff
        /*07d4*/ 	.word	0x000000c0
        /*07d8*/ 	.short	0x010a
        /*07da*/ 	.byte	0x2c
	.zero		1


	//   ....[108]....
        /*07dc*/ 	.word	0x00007160
        /*07e0*/ 	.word	0x00000056
        /*07e4*/ 	.word	0x00000120
        /*07e8*/ 	.short	0x010a
        /*07ea*/ 	.byte	0xff
	.zero		1


	//   ....[109]....
        /*07ec*/ 	.word	0x000079b0
        /*07f0*/ 	.word	0x00000000
        /*07f4*/ 	.word	0x00000000
        /*07f8*/ 	.short	0x0101
        /*07fa*/ 	.byte	0xff
	.zero		1


	//   ....[110]....
        /*07fc*/ 	.word	0x000079c0
        /*0800*/ 	.word	0x00000003
        /*0804*/ 	.word	0x000000c0
        /*0808*/ 	.short	0x010a
        /*080a*/ 	.byte	0xff
	.zero		1


	//   ....[111]....
        /*080c*/ 	.word	0x00007aa0
        /*0810*/ 	.word	0x00000003
        /*0814*/ 	.word	0x000000c0
        /*0818*/ 	.short	0x010a
        /*081a*/ 	.byte	0xff
	.zero		1


	//   ....[112]....
        /*081c*/ 	.word	0x00008360
        /*0820*/ 	.word	0x0000005b
        /*0824*/ 	.word	0x00000000
        /*0828*/ 	.short	0x0101
        /*082a*/ 	.byte	0xff
	.zero		1


	//   ....[113]....
        /*082c*/ 	.word	0x00008380
        /*0830*/ 	.word	0x00000028
        /*0834*/ 	.word	0x000000c0
        /*0838*/ 	.short	0x010a
        /*083a*/ 	.byte	0xff
	.zero		1


	//   ....[114]....
        /*083c*/ 	.word	0x00008450
        /*0840*/ 	.word	0x00000028
        /*0844*/ 	.word	0x000000c0
        /*0848*/ 	.short	0x010a
        /*084a*/ 	.byte	0xff
	.zero		1


	//   ....[115]....
        /*084c*/ 	.word	0x00008d00
        /*0850*/ 	.word	0x0000005b
        /*0854*/ 	.word	0x00000000
        /*0858*/ 	.short	0x0101
        /*085a*/ 	.byte	0xff
	.zero		1


	//   ....[116]....
        /*085c*/ 	.word	0x00008d20
        /*0860*/ 	.word	0x0000005c
        /*0864*/ 	.word	0x000000c0
        /*0868*/ 	.short	0x010a
        /*086a*/ 	.byte	0xff
	.zero		1


	//   ....[117]....
        /*086c*/ 	.word	0x00008df0
        /*0870*/ 	.word	0x0000005c
        /*0874*/ 	.word	0x000000c0
        /*0878*/ 	.short	0x010a
        /*087a*/ 	.byte	0xff
	.zero		1


	//   ....[118]....
        /*087c*/ 	.word	0x00009100
        /*0880*/ 	.word	0x00000056
        /*0884*/ 	.word	0x00000000
        /*0888*/ 	.short	0x0101
        /*088a*/ 	.byte	0xff
	.zero		1


	//   ....[119]....
        /*088c*/ 	.word	0x000096f0
        /*0890*/ 	.word	0x00000003
        /*0894*/ 	.word	0x00000000
        /*0898*/ 	.short	0x0101
        /*089a*/ 	.byte	0xff
	.zero		1


	//   ....[120]....
        /*089c*/ 	.word	0x00009970
        /*08a0*/ 	.word	0x000000ff
        /*08a4*/ 	.word	0x00000000
        /*08a8*/ 	.short	0x0101
        /*08aa*/ 	.byte	0x04
	.zero		1


	//   ....[121]....
        /*08ac*/ 	.word	0x000099a0
        /*08b0*/ 	.word	0x00000000
        /*08b4*/ 	.word	0x00000060
        /*08b8*/ 	.short	0x010a
        /*08ba*/ 	.byte	0xff
	.zero		1


	//   ....[122]....
        /*08bc*/ 	.word	0x00009a00
        /*08c0*/ 	.word	0x00000000
        /*08c4*/ 	.word	0x00000060
        /*08c8*/ 	.short	0x010a
        /*08ca*/ 	.byte	0xff
	.zero		1


	//   ....[123]....
        /*08cc*/ 	.word	0x00009a60
        /*08d0*/ 	.word	0x00000000
        /*08d4*/ 	.word	0x00000110
        /*08d8*/ 	.short	0x010a
        /*08da*/ 	.byte	0xff
	.zero		1


	//   ....[124]....
        /*08dc*/ 	.word	0x00009ac0
        /*08e0*/ 	.word	0x00000000
        /*08e4*/ 	.word	0x00000000
        /*08e8*/ 	.short	0x010a
        /*08ea*/ 	.byte	0xff
	.zero		1


	//   ....[125]....
        /*08ec*/ 	.word	0x00009b20
        /*08f0*/ 	.word	0x00000000
        /*08f4*/ 	.word	0x00000000
        /*08f8*/ 	.short	0x010a
        /*08fa*/ 	.byte	0xff
	.zero		1


	//   ....[126]....
        /*08fc*/ 	.word	0x00009b80
        /*0900*/ 	.word	0x00000000
        /*0904*/ 	.word	0x00000000
        /*0908*/ 	.short	0x010a
        /*090a*/ 	.byte	0xff
	.zero		1


	//   ....[127]....
        /*090c*/ 	.word	0x00009be0
        /*0910*/ 	.word	0x00000000
        /*0914*/ 	.word	0x00000000
        /*0918*/ 	.short	0x010a
        /*091a*/ 	.byte	0xff
	.zero		1


	//   ....[128]....
        /*091c*/ 	.word	0x00009c40
        /*0920*/ 	.word	0x00000000
        /*0924*/ 	.word	0x00000000
        /*0928*/ 	.short	0x010a
        /*092a*/ 	.byte	0xff
	.zero		1


	//   ....[129]....
        /*092c*/ 	.word	0x00009ca0
        /*0930*/ 	.word	0x00000000
        /*0934*/ 	.word	0x00000000
        /*0938*/ 	.short	0x010a
        /*093a*/ 	.byte	0xff
	.zero		1


	//   ....[130]....
        /*093c*/ 	.word	0x00009d00
        /*0940*/ 	.word	0x00000000
        /*0944*/ 	.word	0x00000000
        /*0948*/ 	.short	0x010a
        /*094a*/ 	.byte	0xff
	.zero		1


	//   ....[131]....
        /*094c*/ 	.word	0x00009d60
        /*0950*/ 	.word	0x00000000
        /*0954*/ 	.word	0x00000000
        /*0958*/ 	.short	0x010a
        /*095a*/ 	.byte	0xff
	.zero		1


	//   ....[132]....
        /*095c*/ 	.word	0x00009dc0
        /*0960*/ 	.word	0x00000000
        /*0964*/ 	.word	0x00000000
        /*0968*/ 	.short	0x010a
        /*096a*/ 	.byte	0xff
	.zero		1


	//   ....[133]....
        /*096c*/ 	.word	0x00009e20
        /*0970*/ 	.word	0x00000000
        /*0974*/ 	.word	0x00000000
        /*0978*/ 	.short	0x010a
        /*097a*/ 	.byte	0xff
	.zero		1


	//   ....[134]....
        /*097c*/ 	.word	0x00009e80
        /*0980*/ 	.word	0x00000000
        /*0984*/ 	.word	0x00000000
        /*0988*/ 	.short	0x010a
        /*098a*/ 	.byte	0xff
	.zero		1


	//   ....[135]....
        /*098c*/ 	.word	0x00009ee0
        /*0990*/ 	.word	0x00000004
        /*0994*/ 	.word	0x00000118
        /*0998*/ 	.short	0x010a
        /*099a*/ 	.byte	0xff
	.zero		1


	//   ....[136]....
        /*099c*/ 	.word	0x00009f40
        /*09a0*/ 	.word	0x00000004
        /*09a4*/ 	.word	0x00000110
        /*09a8*/ 	.short	0x010a
        /*09aa*/ 	.byte	0xff
	.zero		1


	//   ....[137]....
        /*09ac*/ 	.word	0x00009fa0
        /*09b0*/ 	.word	0x00000005
        /*09b4*/ 	.word	0x00000008
        /*09b8*/ 	.short	0x010a
        /*09ba*/ 	.byte	0xff
	.zero		1


	//   ....[138]....
        /*09bc*/ 	.word	0x0000a080
        /*09c0*/ 	.word	0x00000003
        /*09c4*/ 	.word	0x00000008
        /*09c8*/ 	.short	0x010a
        /*09ca*/ 	.byte	0xff
	.zero		1


	//   ....[139]....
        /*09cc*/ 	.word	0x0000a0e0
        /*09d0*/ 	.word	0x00000004
        /*09d4*/ 	.word	0x00000110
        /*09d8*/ 	.short	0x010a
        /*09da*/ 	.byte	0xff
	.zero		1


	//   ....[140]....
        /*09dc*/ 	.word	0x0000a140
        /*09e0*/ 	.word	0x00000004
        /*09e4*/ 	.word	0x00000130
        /*09e8*/ 	.short	0x010a
        /*09ea*/ 	.byte	0xff
	.zero		1


	//   ....[141]....
        /*09ec*/ 	.word	0x0000a1a0
        /*09f0*/ 	.word	0x00000004
        /*09f4*/ 	.word	0x00000000
        /*09f8*/ 	.short	0x010a
        /*09fa*/ 	.byte	0xff
	.zero		1


	//   ....[142]....
        /*09fc*/ 	.word	0x0000a200
        /*0a00*/ 	.word	0x00000000
        /*0a04*/ 	.word	0x00000000
        /*0a08*/ 	.short	0x010a
        /*0a0a*/ 	.byte	0xff
	.zero		1


	//   ....[143]....
        /*0a0c*/ 	.word	0x0000a260
        /*0a10*/ 	.word	0x00000000
        /*0a14*/ 	.word	0x00000140
        /*0a18*/ 	.short	0x010a
        /*0a1a*/ 	.byte	0xff
	.zero		1


	//   ....[144]....
        /*0a1c*/ 	.word	0x0000a2c0
        /*0a20*/ 	.word	0x00000002
        /*0a24*/ 	.word	0x00000110
        /*0a28*/ 	.short	0x010a
        /*0a2a*/ 	.byte	0xff
	.zero		1


	//   ....[145]....
        /*0a2c*/ 	.word	0x0000a320
        /*0a30*/ 	.word	0x00000002
        /*0a34*/ 	.word	0x00000108
        /*0a38*/ 	.short	0x010a
        /*0a3a*/ 	.byte	0xff
	.zero		1


	//   ....[146]....
        /*0a3c*/ 	.word	0x0000a380
        /*0a40*/ 	.word	0x00000003
        /*0a44*/ 	.word	0x000000e0
        /*0a48*/ 	.short	0x010a
        /*0a4a*/ 	.byte	0xff
	.zero		1


	//   ....[147]....
        /*0a4c*/ 	.word	0x0000a3e0
        /*0a50*/ 	.word	0x00000003
        /*0a54*/ 	.word	0x000000e8
        /*0a58*/ 	.short	0x010a
        /*0a5a*/ 	.byte	0xff
	.zero		1


	//   ....[148]....
        /*0a5c*/ 	.word	0x0000a440
        /*0a60*/ 	.word	0x00000003
        /*0a64*/ 	.word	0x000000f0
        /*0a68*/ 	.short	0x010a
        /*0a6a*/ 	.byte	0xff
	.zero		1


	//   ....[149]....
        /*0a6c*/ 	.word	0x0000a4a0
        /*0a70*/ 	.word	0x00000003
        /*0a74*/ 	.word	0x000000f8
        /*0a78*/ 	.short	0x010a
        /*0a7a*/ 	.byte	0xff
	.zero		1


	//   ....[150]....
        /*0a7c*/ 	.word	0x0000a500
        /*0a80*/ 	.word	0x00000000
        /*0a84*/ 	.word	0x000000e0
        /*0a88*/ 	.short	0x010a
        /*0a8a*/ 	.byte	0xff
	.zero		1


	//   ....[151]....
        /*0a8c*/ 	.word	0x0000a560
        /*0a90*/ 	.word	0x00000000
        /*0a94*/ 	.word	0x000000e8
        /*0a98*/ 	.short	0x010a
        /*0a9a*/ 	.byte	0xff
	.zero		1


	//   ....[152]....
        /*0a9c*/ 	.word	0x0000a5c0
        /*0aa0*/ 	.word	0x00000000
        /*0aa4*/ 	.word	0x000000f0
        /*0aa8*/ 	.short	0x010a
        /*0aaa*/ 	.byte	0xff
	.zero		1


	//   ....[153]....
        /*0aac*/ 	.word	0x0000a620
        /*0ab0*/ 	.word	0x00000000
        /*0ab4*/ 	.word	0x00000110
        /*0ab8*/ 	.short	0x010a
        /*0aba*/ 	.byte	0xff
	.zero		1


	//   ....[154]....
        /*0abc*/ 	.word	0x0000a680
        /*0ac0*/ 	.word	0x00000000
        /*0ac4*/ 	.word	0x000000c0
        /*0ac8*/ 	.short	0x010a
        /*0aca*/ 	.byte	0xff
	.zero		1


	//   ....[155]....
        /*0acc*/ 	.word	0x0000a6d0
        /*0ad0*/ 	.word	0x00000056
        /*0ad4*/ 	.word	0x00000120
        /*0ad8*/ 	.short	0x010a
        /*0ada*/ 	.byte	0xff
	.zero		1


	//   ....[156]....
        /*0adc*/ 	.word	0x0000a720
        /*0ae0*/ 	.word	0x00000003
        /*0ae4*/ 	.word	0x000000c0
        /*0ae8*/ 	.short	0x010a
        /*0aea*/ 	.byte	0xff
	.zero		1


	//   ....[157]....
        /*0aec*/ 	.word	0x0000a770
        /*0af0*/ 	.word	0x00000028
        /*0af4*/ 	.word	0x000000c0
        /*0af8*/ 	.short	0x010a
        /*0afa*/ 	.byte	0xff
	.zero		1


	//   ....[158]....
        /*0afc*/ 	.word	0x0000a7c0
        /*0b00*/ 	.word	0x0000005c
        /*0b04*/ 	.word	0x000000c0
        /*0b08*/ 	.short	0x010a
        /*0b0a*/ 	.byte	0xff
	.zero		1


	//----- nvinfo : EIATTR_NUM_MBARRIERS
	.align		4
.L_47:
        /*0b0c*/ 	.byte	0x03, 0x38
        /*0b0e*/ 	.short	0x0029


	//----- nvinfo : EIATTR_EXIT_INSTR_OFFSETS
	.align		4
        /*0b10*/ 	.byte	0x04, 0x1c
        /*0b12*/ 	.short	(.L_49 - .L_48)


	//   ....[0]....
.L_48:
        /*0b14*/ 	.word	0x00003310


	//   ....[1]....
        /*0b18*/ 	.word	0x000035c0


	//   ....[2]....
        /*0b1c*/ 	.word	0x00003620


	//   ....[3]....
        /*0b20*/ 	.word	0x000048d0


	//   ....[4]....
        /*0b24*/ 	.word	0x00005d90


	//   ....[5]....
        /*0b28*/ 	.word	0x00005dd0


	//   ....[6]....
        /*0b2c*/ 	.word	0x00009850


	//   ....[7]....
        /*0b30*/ 	.word	0x000098d0


	//   ....[8]....
        /*0b34*/ 	.word	0x00009900


	//   ....[9]....
        /*0b38*/ 	.word	0x00009980


	//----- nvinfo : EIATTR_MAX_THREADS
	.align		4
.L_49:
        /*0b3c*/ 	.byte	0x04, 0x05
        /*0b3e*/ 	.short	(.L_51 - .L_50)
.L_50:
        /*0b40*/ 	.word	0x00000100
        /*0b44*/ 	.word	0x00000001
        /*0b48*/ 	.word	0x00000001


	//----- nvinfo : EIATTR_CRS_STACK_SIZE
	.align		4
.L_51:
        /*0b4c*/ 	.byte	0x04, 0x1e
        /*0b4e*/ 	.short	(.L_53 - .L_52)
.L_52:
        /*0b50*/ 	.word	0x00000000


	//----- nvinfo : EIATTR_CBANK_PARAM_SIZE
	.align		4
.L_53:
        /*0b54*/ 	.byte	0x03, 0x19
        /*0b56*/ 	.short	0x0800


	//----- nvinfo : EIATTR_PARAM_CBANK
	.align		4
        /*0b58*/ 	.byte	0x04, 0x0a
        /*0b5a*/ 	.short	(.L_55 - .L_54)
	.align		4
.L_54:
        /*0b5c*/ 	.word	index@(.nv.constant0._ZN7cutlass13device_kernelINS_4conv6kernel13ConvUniversalINS1_16ConvProblemShapeILNS1_8OperatorE0ELi2EEENS1_10collective14CollectiveConvINS1_47MainloopSm100TmaUmmaWarpSpecializedImplicitGemmILS5_0ELi12ELi2ELi1ELi2EN4cute5tupleIJNSA_1CILi2EEENSC_ILi1EEESE_EEEEENSB_IJNSC_ILi128EEESH_NSB_IJNSC_ILi32EEEEEEEEENS_10tfloat32_tESL_NSA_8TiledMMAINSA_8MMA_AtomIJNSA_23SM100_MMA_TF32_2x1SM_SSISL_SL_fLi128ELi128ELNSA_4UMMA5MajorE0ELSQ_0ELNSP_7ScaleInE0ELSR_0EEEEEENSA_6LayoutINSB_IJSE_SE_SE_EEENSB_IJNSC_ILi0EEESW_SW_EEEEENSB_IJNSA_10UnderscoreESZ_SZ_EEEEENS7_6detail27Sm100ImplicitGemmTileTraitsINSA_25SM100_TMA_2SM_LOAD_IM2COLENSA_14ComposedLayoutINSA_7SwizzleILi3ELi4ELi3EEENSA_18smem_ptr_flag_bitsILi32EEENSU_INSB_IJNSC_ILi8EEESI_EEENSB_IJSI_SE_EEEEEEEvEENS13_INSA_18SM100_TMA_2SM_LOADES1E_vEEEENS_8epilogue10collective18CollectiveEpilogueINS1J_23Sm100TmaWarpSpecializedILi4ELi2ELi16ELb1ELb0EEEJNSB_IJNSC_ILi64EEESH_SJ_EEENSB_IJNSU_IS1O_SE_EENSU_INSB_IJNSC_ILi16EEESD_EEENSB_IJSE_S1O_EEEEEEEESL_NSB_IJNSB_IJlllEEESE_SW_EEESL_S1X_NS1J_6fusion15FusionCallbacksIS1N_NS1Y_17LinearCombinationISL_fSL_fLNS_15FloatRoundStyleE2EEES1P_S1V_JEEENSA_5SM1004TMEM4LOAD26SM100_TMEM_LOAD_32dp32b16xENSA_20SM90_TMA_LOAD_IM2COLENS15_INS16_ILi2ELi4ELi3EEES19_NSU_INSB_IJS1A_S1R_EEENSB_IJS1R_SE_EEEEEEENSA_39AutoVectorizingCopyWithAssumedAlignmentILi128EEENSA_21SM90_TMA_STORE_IM2COLES2D_S2F_S2F_EEEvvEEEEvNT_6ParamsE)
        /*0b60*/ 	.short	0x0380
        /*0b62*/ 	.short	0x0800


	//----- nvinfo : EIATTR_SW_WAR
	.align		4
.L_55:
        /*0b64*/ 	.byte	0x04, 0x36
        /*0b66*/ 	.short	(.L_57 - .L_56)
.L_56:
        /*0b68*/ 	.word	0x00000008
.L_57:


//--------------------- .nv.callgraph             --------------------------
	.section	.nv.callgraph,"",@"SHT_CUDA_CALLGRAPH"
	.align	4
	.sectionentsize	8
	.align		4
        /*0000*/ 	.word	0x00000000
	.align		4
        /*0004*/ 	.word	0xffffffff
	.align		4
        /*0008*/ 	.word	index@(_ZN7cutlass13device_kernelINS_4conv6kernel13ConvUniversalINS1_16ConvProblemShapeILNS1_8OperatorE0ELi2EEENS1_10collective14CollectiveConvINS1_47MainloopSm100TmaUmmaWarpSpecializedImplicitGemmILS5_0ELi12ELi2ELi1ELi2EN4cute5tupleIJNSA_1CILi2EEENSC_ILi1EEESE_EEEEENSB_IJNSC_ILi128EEESH_NSB_IJNSC_ILi32EEEEEEEEENS_10tfloat32_tESL_NSA_8TiledMMAINSA_8MMA_AtomIJNSA_23SM100_MMA_TF32_2x1SM_SSISL_SL_fLi128ELi128ELNSA_4UMMA5MajorE0ELSQ_0ELNSP_7ScaleInE0ELSR_0EEEEEENSA_6LayoutINSB_IJSE_SE_SE_EEENSB_IJNSC_ILi0EEESW_SW_EEEEENSB_IJNSA_10UnderscoreESZ_SZ_EEEEENS7_6detail27Sm100ImplicitGemmTileTraitsINSA_25SM100_TMA_2SM_LOAD_IM2COLENSA_14ComposedLayoutINSA_7SwizzleILi3ELi4ELi3EEENSA_18smem_ptr_flag_bitsILi32EEENSU_INSB_IJNSC_ILi8EEESI_EEENSB_IJSI_SE_EEEEEEEvEENS13_INSA_18SM100_TMA_2SM_LOADES1E_vEEEENS_8epilogue10collective18CollectiveEpilogueINS1J_23Sm100TmaWarpSpecializedILi4ELi2ELi16ELb1ELb0EEEJNSB_IJNSC_ILi64EEESH_SJ_EEENSB_IJNSU_IS1O_SE_EENSU_INSB_IJNSC_ILi16EEESD_EEENSB_IJSE_S1O_EEEEEEEESL_NSB_IJNSB_IJlllEEESE_SW_EEESL_S1X_NS1J_6fusion15FusionCallbacksIS1N_NS1Y_17LinearCombinationISL_fSL_fLNS_15FloatRoundStyleE2EEES1P_S1V_JEEENSA_5SM1004TMEM4LOAD26SM100_TMEM_LOAD_32dp32b16xENSA_20SM90_TMA_LOAD_IM2COLENS15_INS16_ILi2ELi4ELi3EEES19_NSU_INSB_IJS1A_S1R_EEENSB_IJS1R_SE_EEEEEEENSA_39AutoVectorizingCopyWithAssumedAlignmentILi128EEENSA_21SM90_TMA_STORE_IM2COLES2D_S2F_S2F_EEEvvEEEEvNT_6ParamsE)
	.align		4
        /*000c*/ 	.word	index@(__assertfail)
	.align		4
        /*0010*/ 	.word	0x00000000
	.align		4
        /*0014*/ 	.word	0xfffffffe
	.align		4
        /*0018*/ 	.word	0x00000000
	.align		4
        /*001c*/ 	.word	0xfffffffd
	.align		4
        /*0020*/ 	.word	0x00000000
	.align		4
        /*0024*/ 	.word	0xfffffffc


//--------------------- .nv.constant4             --------------------------
	.section	.nv.constant4,"a",@progbits
	.align	8
	.align		8
.nv.constant4:
        /*0000*/ 	.dword	__assertfail
	.align		8
        /*0008*/ 	.dword	__unnamed_1
	.align		8
        /*0010*/ 	.dword	__unnamed_2
	.align		8
        /*0018*/ 	.dword	_ZN39_INTERNAL_5b3a60a3_4_k_cu_82e90475_32544cuda3std3__45__cpo5beginE
	.align		8
        /*0020*/ 	.dword	_ZN39_INTERNAL_5b3a60a3_4_k_cu_82e90475_32544cuda3std3__45__cpo3endE
	.align		8
        /*0028*/ 	.dword	_ZN39_INTERNAL_5b3a60a3_4_k_cu_82e90475_32544cuda3std3__45__cpo6cbeginE
	.align		8
        /*0030*/ 	.dword	_ZN39_INTERNAL_5b3a60a3_4_k_cu_82e90475_32544cuda3std3__45__cpo4cendE
	.align		8
        /*0038*/ 	.dword	_ZN39_INTERNAL_5b3a60a3_4_k_cu_82e90475_32544cuda3std3__441_GLOBAL__N__5b3a60a3_4_k_cu_82e90475_32546ignoreE
	.align		8
        /*0040*/ 	.dword	_ZN39_INTERNAL_5b3a60a3_4_k_cu_82e90475_32544cuda3std3__419piecewise_constructE
	.align		8
        /*0048*/ 	.dword	_ZN39_INTERNAL_5b3a60a3_4_k_cu_82e90475_32544cuda3std3__48in_placeE
	.align		8
        /*0050*/ 	.dword	_ZN39_INTERNAL_5b3a60a3_4_k_cu_82e90475_32544cuda3std6ranges3__45__cpo4swapE
	.align		8
        /*0058*/ 	.dword	_ZN39_INTERNAL_5b3a60a3_4_k_cu_82e90475_32544cuda3std6ranges3__45__cpo9iter_moveE
	.align		8
        /*0060*/ 	.dword	_ZN39_INTERNAL_5b3a60a3_4_k_cu_82e90475_32544cute7productE
	.align		8
        /*0068*/ 	.dword	_ZN39_INTERNAL_5b3a60a3_4_k_cu_82e90475_32544cute1_E
	.align		8
        /*0070*/ 	.dword	$str$27
	.align		8
        /*0078*/ 	.dword	$str$28
	.align		8
        /*0080*/ 	.dword	$str$29
	.align		8
        /*0088*/ 	.dword	$str$30


//--------------------- .text._ZN7cutlass13device_kernelINS_4conv6kernel13ConvUniversalINS1_16ConvProblemShapeILNS1_8OperatorE0ELi2EEENS1_10collective14CollectiveConvINS1_47MainloopSm100TmaUmmaWarpSpecializedImplicitGemmILS5_0ELi12ELi2ELi1ELi2EN4cute5tupleIJNSA_1CILi2EEENSC_ILi1EEESE_EEEEENSB_IJNSC_ILi128EEESH_NSB_IJNSC_ILi32EEEEEEEEENS_10tfloat32_tESL_NSA_8TiledMMAINSA_8MMA_AtomIJNSA_23SM100_MMA_TF32_2x1SM_SSISL_SL_fLi128ELi128ELNSA_4UMMA5MajorE0ELSQ_0ELNSP_7ScaleInE0ELSR_0EEEEEENSA_6LayoutINSB_IJSE_SE_SE_EEENSB_IJNSC_ILi0EEESW_SW_EEEEENSB_IJNSA_10UnderscoreESZ_SZ_EEEEENS7_6detail27Sm100ImplicitGemmTileTraitsINSA_25SM100_TMA_2SM_LOAD_IM2COLENSA_14ComposedLayoutINSA_7SwizzleILi3ELi4ELi3EEENSA_18smem_ptr_flag_bitsILi32EEENSU_INSB_IJNSC_ILi8EEESI_EEENSB_IJSI_SE_EEEEEEEvEENS13_INSA_18SM100_TMA_2SM_LOADES1E_vEEEENS_8epilogue10collective18CollectiveEpilogueINS1J_23Sm100TmaWarpSpecializedILi4ELi2ELi16ELb1ELb0EEEJNSB_IJNSC_ILi64EEESH_SJ_EEENSB_IJNSU_IS1O_SE_EENSU_INSB_IJNSC_ILi16EEESD_EEENSB_IJSE_S1O_EEEEEEEESL_NSB_IJNSB_IJlllEEESE_SW_EEESL_S1X_NS1J_6fusion15FusionCallbacksIS1N_NS1Y_17LinearCombinationISL_fSL_fLNS_15FloatRoundStyleE2EEES1P_S1V_JEEENSA_5SM1004TMEM4LOAD26SM100_TMEM_LOAD_32dp32b16xENSA_20SM90_TMA_LOAD_IM2COLENS15_INS16_ILi2ELi4ELi3EEES19_NSU_INSB_IJS1A_S1R_EEENSB_IJS1R_SE_EEEEEEENSA_39AutoVectorizingCopyWithAssumedAlignmentILi128EEENSA_21SM90_TMA_STORE_IM2COLES2D_S2F_S2F_EEEvvEEEEvNT_6ParamsE --------------------------
	.section	.text._ZN7cutlass13device_kernelINS_4conv6kernel13ConvUniversalINS1_16ConvProblemShapeILNS1_8OperatorE0ELi2EEENS1_10collective14CollectiveConvINS1_47MainloopSm100TmaUmmaWarpSpecializedImplicitGemmILS5_0ELi12ELi2ELi1ELi2EN4cute5tupleIJNSA_1CILi2EEENSC_ILi1EEESE_EEEEENSB_IJNSC_ILi128EEESH_NSB_IJNSC_ILi32EEEEEEEEENS_10tfloat32_tESL_NSA_8TiledMMAINSA_8MMA_AtomIJNSA_23SM100_MMA_TF32_2x1SM_SSISL_SL_fLi128ELi128ELNSA_4UMMA5MajorE0ELSQ_0ELNSP_7ScaleInE0ELSR_0EEEEEENSA_6LayoutINSB_IJSE_SE_SE_EEENSB_IJNSC_ILi0EEESW_SW_EEEEENSB_IJNSA_10UnderscoreESZ_SZ_EEEEENS7_6detail27Sm100ImplicitGemmTileTraitsINSA_25SM100_TMA_2SM_LOAD_IM2COLENSA_14ComposedLayoutINSA_7SwizzleILi3ELi4ELi3EEENSA_18smem_ptr_flag_bitsILi32EEENSU_INSB_IJNSC_ILi8EEESI_EEENSB_IJSI_SE_EEEEEEEvEENS13_INSA_18SM100_TMA_2SM_LOADES1E_vEEEENS_8epilogue10collective18CollectiveEpilogueINS1J_23Sm100TmaWarpSpecializedILi4ELi2ELi16ELb1ELb0EEEJNSB_IJNSC_ILi64EEESH_SJ_EEENSB_IJNSU_IS1O_SE_EENSU_INSB_IJNSC_ILi16EEESD_EEENSB_IJSE_S1O_EEEEEEEESL_NSB_IJNSB_IJlllEEESE_SW_EEESL_S1X_NS1J_6fusion15FusionCallbacksIS1N_NS1Y_17LinearCombinationISL_fSL_fLNS_15FloatRoundStyleE2EEES1P_S1V_JEEENSA_5SM1004TMEM4LOAD26SM100_TMEM_LOAD_32dp32b16xENSA_20SM90_TMA_LOAD_IM2COLENS15_INS16_ILi2ELi4ELi3EEES19_NSU_INSB_IJS1A_S1R_EEENSB_IJS1R_SE_EEEEEEENSA_39AutoVectorizingCopyWithAssumedAlignmentILi128EEENSA_21SM90_TMA_STORE_IM2COLES2D_S2F_S2F_EEEvvEEEEvNT_6ParamsE,"ax",@progbits
	.align	128
.text._ZN7cutlass13device_kernelINS_4conv6kernel13ConvUniversalINS1_16ConvProblemShapeILNS1_8OperatorE0ELi2EEENS1_10collective14CollectiveConvINS1_47MainloopSm100TmaUmmaWarpSpecializedImplicitGemmILS5_0ELi12ELi2ELi1ELi2EN4cute5tupleIJNSA_1CILi2EEENSC_ILi1EEESE_EEEEENSB_IJNSC_ILi128EEESH_NSB_IJNSC_ILi32EEEEEEEEENS_10tfloat32_tESL_NSA_8TiledMMAINSA_8MMA_AtomIJNSA_23SM100_MMA_TF32_2x1SM_SSISL_SL_fLi128ELi128ELNSA_4UMMA5MajorE0ELSQ_0ELNSP_7ScaleInE0ELSR_0EEEEEENSA_6LayoutINSB_IJSE_SE_SE_EEENSB_IJNSC_ILi0EEESW_SW_EEEEENSB_IJNSA_10UnderscoreESZ_SZ_EEEEENS7_6detail27Sm100ImplicitGemmTileTraitsINSA_25SM100_TMA_2SM_LOAD_IM2COLENSA_14ComposedLayoutINSA_7SwizzleILi3ELi4ELi3EEENSA_18smem_ptr_flag_bitsILi32EEENSU_INSB_IJNSC_ILi8EEESI_EEENSB_IJSI_SE_EEEEEEEvEENS13_INSA_18SM100_TMA_2SM_LOADES1E_vEEEENS_8epilogue10collective18CollectiveEpilogueINS1J_23Sm100TmaWarpSpecializedILi4ELi2ELi16ELb1ELb0EEEJNSB_IJNSC_ILi64EEESH_SJ_EEENSB_IJNSU_IS1O_SE_EENSU_INSB_IJNSC_ILi16EEESD_EEENSB_IJSE_S1O_EEEEEEEESL_NSB_IJNSB_IJlllEEESE_SW_EEESL_S1X_NS1J_6fusion15FusionCallbacksIS1N_NS1Y_17LinearCombinationISL_fSL_fLNS_15FloatRoundStyleE2EEES1P_S1V_JEEENSA_5SM1004TMEM4LOAD26SM100_TMEM_LOAD_32dp32b16xENSA_20SM90_TMA_LOAD_IM2COLENS15_INS16_ILi2ELi4ELi3EEES19_NSU_INSB_IJS1A_S1R_EEENSB_IJS1R_SE_EEEEEEENSA_39AutoVectorizingCopyWithAssumedAlignmentILi128EEENSA_21SM90_TMA_STORE_IM2COLES2D_S2F_S2F_EEEvvEEEEvNT_6ParamsE:
        .type           _ZN7cutlass13device_kernelINS_4conv6kernel13ConvUniversalINS1_16ConvProblemShapeILNS1_8OperatorE0ELi2EEENS1_10collective14CollectiveConvINS1_47MainloopSm100TmaUmmaWarpSpecializedImplicitGemmILS5_0ELi12ELi2ELi1ELi2EN4cute5tupleIJNSA_1CILi2EEENSC_ILi1EEESE_EEEEENSB_IJNSC_ILi128EEESH_NSB_IJNSC_ILi32EEEEEEEEENS_10tfloat32_tESL_NSA_8TiledMMAINSA_8MMA_AtomIJNSA_23SM100_MMA_TF32_2x1SM_SSISL_SL_fLi128ELi128ELNSA_4UMMA5MajorE0ELSQ_0ELNSP_7ScaleInE0ELSR_0EEEEEENSA_6LayoutINSB_IJSE_SE_SE_EEENSB_IJNSC_ILi0EEESW_SW_EEEEENSB_IJNSA_10UnderscoreESZ_SZ_EEEEENS7_6detail27Sm100ImplicitGemmTileTraitsINSA_25SM100_TMA_2SM_LOAD_IM2COLENSA_14ComposedLayoutINSA_7SwizzleILi3ELi4ELi3EEENSA_18smem_ptr_flag_bitsILi32EEENSU_INSB_IJNSC_ILi8EEESI_EEENSB_IJSI_SE_EEEEEEEvEENS13_INSA_18SM100_TMA_2SM_LOADES1E_vEEEENS_8epilogue10collective18CollectiveEpilogueINS1J_23Sm100TmaWarpSpecializedILi4ELi2ELi16ELb1ELb0EEEJNSB_IJNSC_ILi64EEESH_SJ_EEENSB_IJNSU_IS1O_SE_EENSU_INSB_IJNSC_ILi16EEESD_EEENSB_IJSE_S1O_EEEEEEEESL_NSB_IJNSB_IJlllEEESE_SW_EEESL_S1X_NS1J_6fusion15FusionCallbacksIS1N_NS1Y_17LinearCombinationISL_fSL_fLNS_15FloatRoundStyleE2EEES1P_S1V_JEEENSA_5SM1004TMEM4LOAD26SM100_TMEM_LOAD_32dp32b16xENSA_20SM90_TMA_LOAD_IM2COLENS15_INS16_ILi2ELi4ELi3EEES19_NSU_INSB_IJS1A_S1R_EEENSB_IJS1R_SE_EEEEEEENSA_39AutoVectorizingCopyWithAssumedAlignmentILi128EEENSA_21SM90_TMA_STORE_IM2COLES2D_S2F_S2F_EEEvvEEEEvNT_6ParamsE,@function
        .size           _ZN7cutlass13device_kernelINS_4conv6kernel13ConvUniversalINS1_16ConvProblemShapeILNS1_8OperatorE0ELi2EEENS1_10collective14CollectiveConvINS1_47MainloopSm100TmaUmmaWarpSpecializedImplicitGemmILS5_0ELi12ELi2ELi1ELi2EN4cute5tupleIJNSA_1CILi2EEENSC_ILi1EEESE_EEEEENSB_IJNSC_ILi128EEESH_NSB_IJNSC_ILi32EEEEEEEEENS_10tfloat32_tESL_NSA_8TiledMMAINSA_8MMA_AtomIJNSA_23SM100_MMA_TF32_2x1SM_SSISL_SL_fLi128ELi128ELNSA_4UMMA5MajorE0ELSQ_0ELNSP_7ScaleInE0ELSR_0EEEEEENSA_6LayoutINSB_IJSE_SE_SE_EEENSB_IJNSC_ILi0EEESW_SW_EEEEENSB_IJNSA_10UnderscoreESZ_SZ_EEEEENS7_6detail27Sm100ImplicitGemmTileTraitsINSA_25SM100_TMA_2SM_LOAD_IM2COLENSA_14ComposedLayoutINSA_7SwizzleILi3ELi4ELi3EEENSA_18smem_ptr_flag_bitsILi32EEENSU_INSB_IJNSC_ILi8EEESI_EEENSB_IJSI_SE_EEEEEEEvEENS13_INSA_18SM100_TMA_2SM_LOADES1E_vEEEENS_8epilogue10collective18CollectiveEpilogueINS1J_23Sm100TmaWarpSpecializedILi4ELi2ELi16ELb1ELb0EEEJNSB_IJNSC_ILi64EEESH_SJ_EEENSB_IJNSU_IS1O_SE_EENSU_INSB_IJNSC_ILi16EEESD_EEENSB_IJSE_S1O_EEEEEEEESL_NSB_IJNSB_IJlllEEESE_SW_EEESL_S1X_NS1J_6fusion15FusionCallbacksIS1N_NS1Y_17LinearCombinationISL_fSL_fLNS_15FloatRoundStyleE2EEES1P_S1V_JEEENSA_5SM1004TMEM4LOAD26SM100_TMEM_LOAD_32dp32b16xENSA_20SM90_TMA_LOAD_IM2COLENS15_INS16_ILi2ELi4ELi3EEES19_NSU_INSB_IJS1A_S1R_EEENSB_IJS1R_SE_EEEEEEENSA_39AutoVectorizingCopyWithAssumedAlignmentILi128EEENSA_21SM90_TMA_STORE_IM2COLES2D_S2F_S2F_EEEvvEEEEvNT_6ParamsE,(.L_x_212 - _ZN7cutlass13device_kernelINS_4conv6kernel13ConvUniversalINS1_16ConvProblemShapeILNS1_8OperatorE0ELi2EEENS1_10collective14CollectiveConvINS1_47MainloopSm100TmaUmmaWarpSpecializedImplicitGemmILS5_0ELi12ELi2ELi1ELi2EN4cute5tupleIJNSA_1CILi2EEENSC_ILi1EEESE_EEEEENSB_IJNSC_ILi128EEESH_NSB_IJNSC_ILi32EEEEEEEEENS_10tfloat32_tESL_NSA_8TiledMMAINSA_8MMA_AtomIJNSA_23SM100_MMA_TF32_2x1SM_SSISL_SL_fLi128ELi128ELNSA_4UMMA5MajorE0ELSQ_0ELNSP_7ScaleInE0ELSR_0EEEEEENSA_6LayoutINSB_IJSE_SE_SE_EEENSB_IJNSC_ILi0EEESW_SW_EEEEENSB_IJNSA_10UnderscoreESZ_SZ_EEEEENS7_6detail27Sm100ImplicitGemmTileTraitsINSA_25SM100_TMA_2SM_LOAD_IM2COLENSA_14ComposedLayoutINSA_7SwizzleILi3ELi4ELi3EEENSA_18smem_ptr_flag_bitsILi32EEENSU_INSB_IJNSC_ILi8EEESI_EEENSB_IJSI_SE_EEEEEEEvEENS13_INSA_18SM100_TMA_2SM_LOADES1E_vEEEENS_8epilogue10collective18CollectiveEpilogueINS1J_23Sm100TmaWarpSpecializedILi4ELi2ELi16ELb1ELb0EEEJNSB_IJNSC_ILi64EEESH_SJ_EEENSB_IJNSU_IS1O_SE_EENSU_INSB_IJNSC_ILi16EEESD_EEENSB_IJSE_S1O_EEEEEEEESL_NSB_IJNSB_IJlllEEESE_SW_EEESL_S1X_NS1J_6fusion15FusionCallbacksIS1N_NS1Y_17LinearCombinationISL_fSL_fLNS_15FloatRoundStyleE2EEES1P_S1V_JEEENSA_5SM1004TMEM4LOAD26SM100_TMEM_LOAD_32dp32b16xENSA_20SM90_TMA_LOAD_IM2COLENS15_INS16_ILi2ELi4ELi3EEES19_NSU_INSB_IJS1A_S1R_EEENSB_IJS1R_SE_EEEEEEENSA_39AutoVectorizingCopyWithAssumedAlignmentILi128EEENSA_21SM90_TMA_STORE_IM2COLES2D_S2F_S2F_EEEvvEEEEvNT_6ParamsE)
        .other          _ZN7cutlass13device_kernelINS_4conv6kernel13ConvUniversalINS1_16ConvProblemShapeILNS1_8OperatorE0ELi2EEENS1_10collective14CollectiveConvINS1_47MainloopSm100TmaUmmaWarpSpecializedImplicitGemmILS5_0ELi12ELi2ELi1ELi2EN4cute5tupleIJNSA_1CILi2EEENSC_ILi1EEESE_EEEEENSB_IJNSC_ILi128EEESH_NSB_IJNSC_ILi32EEEEEEEEENS_10tfloat32_tESL_NSA_8TiledMMAINSA_8MMA_AtomIJNSA_23SM100_MMA_TF32_2x1SM_SSISL_SL_fLi128ELi128ELNSA_4UMMA5MajorE0ELSQ_0ELNSP_7ScaleInE0ELSR_0EEEEEENSA_6LayoutINSB_IJSE_SE_SE_EEENSB_IJNSC_ILi0EEESW_SW_EEEEENSB_IJNSA_10UnderscoreESZ_SZ_EEEEENS7_6detail27Sm100ImplicitGemmTileTraitsINSA_25SM100_TMA_2SM_LOAD_IM2COLENSA_14ComposedLayoutINSA_7SwizzleILi3ELi4ELi3EEENSA_18smem_ptr_flag_bitsILi32EEENSU_INSB_IJNSC_ILi8EEESI_EEENSB_IJSI_SE_EEEEEEEvEENS13_INSA_18SM100_TMA_2SM_LOADES1E_vEEEENS_8epilogue10collective18CollectiveEpilogueINS1J_23Sm100TmaWarpSpecializedILi4ELi2ELi16ELb1ELb0EEEJNSB_IJNSC_ILi64EEESH_SJ_EEENSB_IJNSU_IS1O_SE_EENSU_INSB_IJNSC_ILi16EEESD_EEENSB_IJSE_S1O_EEEEEEEESL_NSB_IJNSB_IJlllEEESE_SW_EEESL_S1X_NS1J_6fusion15FusionCallbacksIS1N_NS1Y_17LinearCombinationISL_fSL_fLNS_15FloatRoundStyleE2EEES1P_S1V_JEEENSA_5SM1004TMEM4LOAD26SM100_TMEM_LOAD_32dp32b16xENSA_20SM90_TMA_LOAD_IM2COLENS15_INS16_ILi2ELi4ELi3EEES19_NSU_INSB_IJS1A_S1R_EEENSB_IJS1R_SE_EEEEEEENSA_39AutoVectorizingCopyWithAssumedAlignmentILi128EEENSA_21SM90_TMA_STORE_IM2COLES2D_S2F_S2F_EEEvvEEEEvNT_6ParamsE,@"STO_CUDA_ENTRY STV_DEFAULT"
_ZN7cutlass13device_kernelINS_4conv6kernel13ConvUniversalINS1_16ConvProblemShapeILNS1_8OperatorE0ELi2EEENS1_10collective14CollectiveConvINS1_47MainloopSm100TmaUmmaWarpSpecializedImplicitGemmILS5_0ELi12ELi2ELi1ELi2EN4cute5tupleIJNSA_1CILi2EEENSC_ILi1EEESE_EEEEENSB_IJNSC_ILi128EEESH_NSB_IJNSC_ILi32EEEEEEEEENS_10tfloat32_tESL_NSA_8TiledMMAINSA_8MMA_AtomIJNSA_23SM100_MMA_TF32_2x1SM_SSISL_SL_fLi128ELi128ELNSA_4UMMA5MajorE0ELSQ_0ELNSP_7ScaleInE0ELSR_0EEEEEENSA_6LayoutINSB_IJSE_SE_SE_EEENSB_IJNSC_ILi0EEESW_SW_EEEEENSB_IJNSA_10UnderscoreESZ_SZ_EEEEENS7_6detail27Sm100ImplicitGemmTileTraitsINSA_25SM100_TMA_2SM_LOAD_IM2COLENSA_14ComposedLayoutINSA_7SwizzleILi3ELi4ELi3EEENSA_18smem_ptr_flag_bitsILi32EEENSU_INSB_IJNSC_ILi8EEESI_EEENSB_IJSI_SE_EEEEEEEvEENS13_INSA_18SM100_TMA_2SM_LOADES1E_vEEEENS_8epilogue10collective18CollectiveEpilogueINS1J_23Sm100TmaWarpSpecializedILi4ELi2ELi16ELb1ELb0EEEJNSB_IJNSC_ILi64EEESH_SJ_EEENSB_IJNSU_IS1O_SE_EENSU_INSB_IJNSC_ILi16EEESD_EEENSB_IJSE_S1O_EEEEEEEESL_NSB_IJNSB_IJlllEEESE_SW_EEESL_S1X_NS1J_6fusion15FusionCallbacksIS1N_NS1Y_17LinearCombinationISL_fSL_fLNS_15FloatRoundStyleE2EEES1P_S1V_JEEENSA_5SM1004TMEM4LOAD26SM100_TMEM_LOAD_32dp32b16xENSA_20SM90_TMA_LOAD_IM2COLENS15_INS16_ILi2ELi4ELi3EEES19_NSU_INSB_IJS1A_S1R_EEENSB_IJS1R_SE_EEEEEEENSA_39AutoVectorizingCopyWithAssumedAlignmentILi128EEENSA_21SM90_TMA_STORE_IM2COLES2D_S2F_S2F_EEEvvEEEEvNT_6ParamsE:
[----:B------:R-:W1:Y:S01]  /*0000*/  LDC R1, c[0x0][0x37c] ;  /* 0x0000df00ff017b82 */ /* 0x000e620000000800 */
[----:B------:R-:W2:Y:S01]  /*0010*/  S2R R74, SR_TID.X ;  /* 0x00000000004a7919 */ /* 0x000ea20000002100 */
[----:B------:R-:W3:Y:S06]  /*0020*/  LDCU.64 UR8, c[0x0][0x890] ;  /* 0x00011200ff0877ac */ /* 0x000eec0008000a00 */
[----:B------:R-:W4:Y:S01]  /*0030*/  S2UR UR4, SR_CgaCtaId ;  /* 0x00000000000479c3 */ /* 0x000f220000008800 */
[----:B-1----:R-:W-:Y:S01]  /*0040*/  VIADD R1, R1, 0xfffffff8 ;  /* 0xfffffff801017836 */ /* 0x002fe20000000000 */
[----:B------:R-:W-:-:S02]  /*0050*/  PRMT R62, RZ, 0x7610, R62 ;  /* 0x00007610ff3e7816 */ /* 0x000fc4000000003e */
[----:B------:R-:W-:Y:S02]  /*0060*/  ELECT P1, URZ, PT ;  /* 0x0000000000ff782f */ /* 0x000fe40003820000 */
[----:B------:R-:W-:Y:S01]  /*0070*/  R2UR UR43, R1 ;  /* 0x00000000012b72ca */ /* 0x000fe200000e0000 */
[----:B---3--:R-:W-:-:S04]  /*0080*/  UISETP.NE.U32.AND UP0, UPT, UR8, URZ, UPT ;  /* 0x000000ff0800728c */ /* 0x008fc8000bf05070 */
[----:B------:R-:W-:Y:S02]  /*0090*/  UISETP.NE.AND.EX UP0, UPT, UR9, URZ, UPT, UP0 ;  /* 0x000000ff0900728c */ /* 0x000fe4000bf05300 */
[----:B----4-:R-:W-:Y:S02]  /*00a0*/  ULOP3.LUT UR38, UR4, 0x1, URZ, 0xc0, !UPT ;  /* 0x0000000104267892 */ /* 0x010fe4000f8ec0ff */
[----:B------:R-:W-:Y:S01]  /*00b0*/  ULOP3.LUT UR37, UR4, 0x1, URZ, 0x3c, !UPT ;  /* 0x0000000104257892 */ /* 0x000fe2000f8e3cff */
[----:B--2---:R-:W-:-:S05]  /*00c0*/  SHF.R.U32.HI R63, RZ, 0x5, R74 ;  /* 0x00000005ff3f7819 */ /* 0x004fca000001164a */
[----:B------:R-:W1:Y:S02]  /*00d0*/  SHFL.IDX PT, R0, R63, RZ, 0x1f ;  /* 0x00001fff3f007589 */ /* 0x000e6400000e0000 */
[----:B-1----:R-:W-:Y:S01]  /*00e0*/  R2UR UR18, R0 ;  /* 0x00000000001272ca */ /* 0x002fe200000e0000 */
[----:B------:R-:W-:-:S14]  /*00f0*/  BRA.U UP0, `(.L_x_0) ;  /* 0x0000000100307547 */ /* 0x000fdc000b800000 */
[----:B------:R-:W1:Y:S02]  /*0100*/  LDCU.64 UR4, c[0x0][0x888] ;  /* 0x00011100ff0477ac */ /* 0x000e640008000a00 */
[----:B-1----:R-:W-:-:S04]  /*0110*/  UISETP.NE.U32.AND UP0, UPT, UR4, URZ, UPT ;  /* 0x000000ff0400728c */ /* 0x002fc8000bf05070 */
[----:B------:R-:W-:-:S09]  /*0120*/  UISETP.NE.AND.EX UP0, UPT, UR5, URZ, UPT, UP0 ;  /* 0x000000ff0500728c */ /* 0x000fd2000bf05300 */
[----:B------:R-:W-:Y:S05]  /*0130*/  BRA.U !UP0, `(.L_x_1) ;  /* 0x0000000108147547 */ /* 0x000fea000b800000 */
[----:B------:R-:W1:Y:S01]  /*0140*/  LDC.64 R2, c[0x0][0x888] ;  /* 0x00022200ff027b82 */ /* 0x000e620000000a00 */
[----:B------:R-:W1:Y:S02]  /*0150*/  LDCU.64 UR4, c[0x0][0x358] ;  /* 0x00006b00ff0477ac */ /* 0x000e640008000a00 */
[----:B-1----:R1:W5:Y:S01]  /*0160*/  LDG.E R27, desc[UR4][R2.64] ;  /* 0x00000004021b7981 */ /* 0x002362000c1e1900 */
[----:B------:R-:W-:Y:S01]  /*0170*/  HFMA2 R62, -RZ, RZ, 0, 5.9604644775390625e-08 ;  /* 0x00000001ff3e7431 */ /* 0x000fe200000001ff */
[----:B------:R-:W-:Y:S05]  /*0180*/  BRA `(.L_x_0) ;  /* 0x00000000000c7947 */ /* 0x000fea0003800000 */
.L_x_1:
[----:B------:R-:W1:Y:S01]  /*0190*/  LDCU UR4, c[0x0][0x880] ;  /* 0x00011000ff0477ac */ /* 0x000e620008000800 */
[----:B------:R-:W-:Y:S01]  /*01a0*/  HFMA2 R62, -RZ, RZ, 0, 5.9604644775390625e-08 ;  /* 0x00000001ff3e7431 */ /* 0x000fe200000001ff */
[----:B-1----:R-:W-:-:S07]  /*01b0*/  MOV R27, UR4 ;  /* 0x00000004001b7c02 */ /* 0x002fce0008000f00 */
.L_x_0:
[----:B------:R-:W2:Y:S02]  /*01c0*/  LDCU.64 UR4, c[0x0][0x8b0] ;  /* 0x00011600ff0477ac */ /* 0x000ea40008000a00 */
[----:B--2---:R-:W-:-:S04]  /*01d0*/  UISETP.NE.U32.AND UP0, UPT, UR4, URZ, UPT ;  /* 0x000000ff0400728c */ /* 0x004fc8000bf05070 */
[----:B------:R-:W-:-:S09]  /*01e0*/  UISETP.NE.AND.EX UP0, UPT, UR5, URZ, UPT, UP0 ;  /* 0x000000ff0500728c */ /* 0x000fd2000bf05300 */
[----:B------:R-:W-:Y:S05]  /*01f0*/  BRA.U UP0, `(.L_x_2) ;  /* 0x0000000100287547 */ /* 0x000fea000b800000 */
[----:B------:R-:W2:Y:S02]  /*0200*/  LDCU.64 UR4, c[0x0][0x8a8] ;  /* 0x00011500ff0477ac */ /* 0x000ea40008000a00 */
[----:B--2---:R-:W-:-:S04]  /*0210*/  UISETP.NE.U32.AND UP0, UPT, UR4, URZ, UPT ;  /* 0x000000ff0400728c */ /* 0x004fc8000bf05070 */
[----:B------:R-:W-:-:S09]  /*0220*/  UISETP.NE.AND.EX UP0, UPT, UR5, URZ, UPT, UP0 ;  /* 0x000000ff0500728c */ /* 0x000fd2000bf05300 */
[----:B------:R-:W-:Y:S05]  /*0230*/  BRA.U !UP0, `(.L_x_3) ;  /* 0x0000000108107547 */ /* 0x000fea000b800000 */
[----:B------:R-:W2:Y:S01]  /*0240*/  LDC.64 R24, c[0x0][0x8a8] ;  /* 0x00022a00ff187b82 */ /* 0x000ea20000000a00 */
[----:B------:R-:W2:Y:S02]  /*0250*/  LDCU.64 UR4, c[0x0][0x358] ;  /* 0x00006b00ff0477ac */ /* 0x000ea40008000a00 */
[----:B--2---:R2:W5:Y:S01]  /*0260*/  LDG.E R24, desc[UR4][R24.64] ;  /* 0x0000000418187981 */ /* 0x004562000c1e1900 */
[----:B------:R-:W-:Y:S05]  /*0270*/  BRA `(.L_x_2) ;  /* 0x0000000000087947 */ /* 0x000fea0003800000 */
.L_x_3:
[----:B------:R-:W2:Y:S02]  /*0280*/  LDCU UR4, c[0x0][0x8a0] ;  /* 0x00011400ff0477ac */ /* 0x000ea40008000800 */
[----:B--2---:R-:W-:Y:S02]  /*0290*/  MOV R24, UR4 ;  /* 0x0000000400187c02 */ /* 0x004fe40008000f00 */
.L_x_2:
[----:B------:R-:W-:Y:S01]  /*02a0*/  IMAD.U32 R0, RZ, RZ, UR18 ;  /* 0x00000012ff007e24 */ /* 0x000fe2000f8e00ff */
[----:B------:R-:W-:Y:S04]  /*02b0*/  BSSY.RECONVERGENT B0, `(.L_x_4) ;  /* 0x000000c000007945 */ /* 0x000fe80003800200 */
[C---:B------:R-:W-:Y:S02]  /*02c0*/  ISETP.NE.OR P2, PT, R0.reuse, 0x1, !P1 ;  /* 0x000000010000780c */ /* 0x040fe40004f45670 */
[----:B------:R-:W-:-:S11]  /*02d0*/  ISETP.NE.OR P0, PT, R0, 0x3, !P1 ;  /* 0x000000030000780c */ /* 0x000fd60004f05670 */
[----:B------:R-:W-:Y:S05]  /*02e0*/  @P2 BRA `(.L_x_5) ;  /* 0x0000000000202947 */ /* 0x000fea0003800000 */
[----:B------:R-:W3:Y:S02]  /*02f0*/  LDCU.64 UR4, c[0x0][0x348] ;  /* 0x00006900ff0477ac */ /* 0x000ee40008000a00 */
[----:B---3--:R-:W-:Y:S02]  /*0300*/  UIADD3 UR6, UP1, UPT, UR4, 0x80, URZ ;  /* 0x0000008004067890 */ /* 0x008fe4000ff3e0ff */
[----:B------:R-:W-:Y:S02]  /*0310*/  UIADD3 UR4, UP0, UPT, UR4, 0x180, URZ ;  /* 0x0000018004047890 */ /* 0x000fe4000ff1e0ff */
[----:B------:R-:W-:Y:S02]  /*0320*/  UIADD3.X UR7, UPT, UPT, URZ, UR5, URZ, UP1, !UPT ;  /* 0x00000005ff077290 */ /* 0x000fe40008ffe4ff */
[----:B------:R-:W-:-:S07]  /*0330*/  UIADD3.X UR5, UPT, UPT, URZ, UR5, URZ, UP0, !UPT ;  /* 0x00000005ff057290 */ /* 0x000fce00087fe4ff */
[----:B------:R3:W-:Y:S02]  /*0340*/  UTMACCTL.PF [UR6] ;  /* 0x00000000060079b9 */ /* 0x0007e40008040000 */
[----:B------:R3:W-:Y:S02]  /*0350*/  UTMACCTL.PF [UR4] ;  /* 0x00000000040079b9 */ /* 0x0007e40008040000 */
[----:B---3--:R-:W-:Y:S01]  /*0360*/  NOP ;  /* 0x0000000000007918 */ /* 0x008fe20000000000 */
.L_x_5:
[----:B------:R-:W-:Y:S05]  /*0370*/  BSYNC.RECONVERGENT B0 ;  /* 0x0000000000007941 */ /* 0x000fea0003800200 */
.L_x_4:
[----:B------:R-:W-:Y:S04]  /*0380*/  BSSY.RECONVERGENT B0, `(.L_x_6) ;  /* 0x000000a000007945 */ /* 0x000fe80003800200 */
        /* <DEDUP_REMOVED lines=9> */
.L_x_7:
[----:B------:R-:W-:Y:S05]  /*0420*/  BSYNC.RECONVERGENT B0 ;  /* 0x0000000000007941 */ /* 0x000fea0003800200 */
.L_x_6:
[----:B------:R-:W3:Y:S01]  /*0430*/  LDCU.64 UR4, c[0x0][0x888] ;  /* 0x00011100ff0477ac */ /* 0x000ee20008000a00 */
[----:B------:R-:W-:Y:S02]  /*0440*/  UISETP.EQ.U32.AND UP2, UPT, UR8, URZ, UPT ;  /* 0x000000ff0800728c */ /* 0x000fe4000bf42070 */
[----:B------:R-:W-:Y:S02]  /*0450*/  UPLOP3.LUT UP3, UPT, UPT, UPT, UPT, 0x80, 0x8 ;  /* 0x000000000008789c */ /* 0x000fe40003f6f070 */
[----:B---3--:R-:W-:-:S04]  /*0460*/  UISETP.NE.U32.AND UP0, UPT, UR4, URZ, UPT ;  /* 0x000000ff0400728c */ /* 0x008fc8000bf05070 */
[----:B------:R-:W-:-:S04]  /*0470*/  UISETP.NE.AND.EX UP1, UPT, UR5, URZ, UPT, UP0 ;  /* 0x000000ff0500728c */ /* 0x000fc8000bf25300 */
[----:B------:R-:W-:-:S04]  /*0480*/  UISETP.EQ.OR.EX UP4, UPT, UR9, URZ, !UP1, UP2 ;  /* 0x000000ff0900728c */ /* 0x000fc8000cf82720 */
[----:B------:R-:W-:-:S06]  /*0490*/  UP2UR UR4, UPR, URZ, 0x10 ;  /* 0x00000010ff047883 */ /* 0x000fcc0008000000 */
[----:B------:R-:W-:Y:S01]  /*04a0*/  MOV R66, UR4 ;  /* 0x0000000400427c02 */ /* 0x000fe20008000f00 */
[----:B------:R-:W-:Y:S06]  /*04b0*/  BRA.U !UP4, `(.L_x_8) ;  /* 0x000000010c207547 */ /* 0x000fec000b800000 */
[----:B------:R-:W-:Y:S01]  /*04c0*/  UISETP.NE.U32.AND UP2, UPT, UR8, URZ, UPT ;  /* 0x000000ff0800728c */ /* 0x000fe2000bf45070 */
[----:B-----5:R-:W-:Y:S01]  /*04d0*/  FSETP.NEU.AND P0, PT, R27, RZ, PT ;  /* 0x000000ff1b00720b */ /* 0x020fe20003f0d000 */
[----:B------:R-:W-:Y:S02]  /*04e0*/  USEL UR4, URZ, 0xffffffff, UP1 ;  /* 0xffffffffff047887 */ /* 0x000fe40008800000 */
[----:B------:R-:W-:-:S10]  /*04f0*/  UISETP.NE.AND.EX UP2, UPT, UR9, URZ, UPT, UP2 ;  /* 0x000000ff0900728c */ /* 0x000fd4000bf45320 */
[----:B------:R-:W-:Y:S01]  /*0500*/  VOTEU.ANY UP0, P0 ;  /* 0x0000000000ff7886 */ /* 0x000fe20000000100 */
[----:B------:R-:W-:-:S04]  /*0510*/  @!UP2 USEL UR4, URZ, 0xffffffff, UP0 ;  /* 0xffffffffff04a887 */ /* 0x000fc80008000000 */
[----:B------:R-:W-:-:S04]  /*0520*/  ULOP3.LUT UR4, UR4, 0x1, URZ, 0xc0, !UPT ;  /* 0x0000000104047892 */ /* 0x000fc8000f8ec0ff */
[----:B------:R-:W-:-:S11]  /*0530*/  UISETP.NE.U32.AND UP3, UPT, UR4, 0x1, UPT ;  /* 0x000000010400788c */ /* 0x000fd6000bf65070 */
.L_x_8:
[----:B------:R-:W3:Y:S01]  /*0540*/  SHFL.IDX PT, R0, R63, RZ, 0x1f ;  /* 0x00001fff3f007589 */ /* 0x000ee200000e0000 */
[----:B------:R-:W-:Y:S02]  /*0550*/  UISETP.NE.AND UP5, UPT, UR18, 0x2, UPT ;  /* 0x000000021200788c */ /* 0x000fe4000bfa5270 */
[----:B------:R-:W-:Y:S02]  /*0560*/  UISETP.NE.AND UP0, UPT, UR18, 0x2, UPT ;  /* 0x000000021200788c */ /* 0x000fe4000bf05270 */
[----:B------:R-:W-:Y:S02]  /*0570*/  UISETP.NE.OR UP2, UPT, UR38, URZ, UP5 ;  /* 0x000000ff2600728c */ /* 0x000fe4000af45670 */
[----:B------:R-:W-:-:S04]  /*0580*/  USEL UR67, URZ, 0x1, UP0 ;  /* 0x00000001ff437887 */ /* 0x000fc80008000000 */
[----:B------:R-:W-:Y:S02]  /*0590*/  PLOP3.LUT P3, PT, P1, PT, UP2, 0xae, 0xea ;  /* 0x0000000000ea781c */ /* 0x000fe40000f6f52e */
[----:B---3--:R-:W-:-:S13]  /*05a0*/  ISETP.NE.AND P0, PT, R0, RZ, PT ;  /* 0x000000ff0000720c */ /* 0x008fda0003f05270 */
[----:B------:R-:W-:Y:S05]  /*05b0*/  @P0 BRA `(.L_x_9) ;  /* 0x0000000000940947 */ /* 0x000fea0003800000 */
[----:B------:R-:W-:Y:S01]  /*05c0*/  ELECT P0, URZ, PT ;  /* 0x0000000000ff782f */ /* 0x000fe20003800000 */
[----:B------:R-:W-:-:S12]  /*05d0*/  BSSY.RECONVERGENT B0, `(.L_x_9) ;  /* 0x0000023000007945 */ /* 0x000fd80003800200 */
[----:B------:R-:W-:Y:S05]  /*05e0*/  @!P0 BRA `(.L_x_10) ;  /* 0x0000000000848947 */ /* 0x000fea0003800000 */
[----:B------:R-:W3:Y:S01]  /*05f0*/  S2UR UR5, SR_CgaCtaId ;  /* 0x00000000000579c3 */ /* 0x000ee20000008800 */
[----:B------:R-:W-:Y:S01]  /*0600*/  UMOV UR4, 0x400 ;  /* 0x0000040000047882 */ /* 0x000fe20000000000 */
[----:B------:R-:W-:Y:S02]  /*0610*/  UMOV UR6, 0x1 ;  /* 0x0000000100067882 */ /* 0x000fe40000000000 */
[----:B------:R-:W-:-:S04]  /*0620*/  UIADD3 UR6, UPT, UPT, -UR6, 0x100000, URZ ;  /* 0x0010000006067890 */ /* 0x000fc8000fffe1ff */
[----:B------:R-:W-:Y:S02]  /*0630*/  USHF.L.U32 UR7, UR6, 0xb, URZ ;  /* 0x0000000b06077899 */ /* 0x000fe400080006ff */
[----:B------:R-:W-:Y:S02]  /*0640*/  USHF.L.U32 UR6, UR6, 0x1, URZ ;  /* 0x0000000106067899 */ /* 0x000fe400080006ff */
[----:B---3--:R-:W-:Y:S01]  /*0650*/  ULEA UR4, UR5, UR4, 0x18 ;  /* 0x0000000405047291 */ /* 0x008fe2000f8ec0ff */
[----:B------:R-:W3:Y:S11]  /*0660*/  FENCE.VIEW.ASYNC.S ;  /* 0x00000000000073c6 */ /* 0x000ef60000000000 */
[----:B---3--:R3:W4:Y:S01]  /*0670*/  SYNCS.EXCH.64 URZ, [UR4], UR6 ;  /* 0x0000000604ff75b2 */ /* 0x0087220008000100 */
[----:B------:R3:W1:Y:S01]  /*0680*/  SYNCS.EXCH.64 URZ, [UR4+0x60], UR6 ;  /* 0x0000600604ff75b2 */ /* 0x0006620008000100 */
        /* <DEDUP_REMOVED lines=21> */
[----:B------:R3:W1:Y:S02]  /*07e0*/  SYNCS.EXCH.64 URZ, [UR4+0xb8], UR6 ;  /* 0x0000b80604ff75b2 */ /* 0x0006640008000100 */
[----:B---34-:R-:W-:Y:S01]  /*07f0*/  NOP ;  /* 0x0000000000007918 */ /* 0x018fe20000000000 */
.L_x_10:
[----:B------:R-:W-:Y:S05]  /*0800*/  BSYNC.RECONVERGENT B0 ;  /* 0x0000000000007941 */ /* 0x000fea0003800200 */
.L_x_9:
[----:B------:R-:W3:Y:S01]  /*0810*/  SHFL.IDX PT, R0, R63, RZ, 0x1f ;  /* 0x00001fff3f007589 */ /* 0x000ee200000e0000 */
[----:B------:R-:W-:Y:S01]  /*0820*/  NOP ;  /* 0x0000000000007918 */ /* 0x000fe20000000000 */
[----:B---3--:R-:W-:-:S13]  /*0830*/  ISETP.NE.AND P0, PT, R0, 0x1, PT ;  /* 0x000000010000780c */ /* 0x008fda0003f05270 */
[----:B------:R-:W-:Y:S05]  /*0840*/  @P0 BRA `(.L_x_11) ;  /* 0x0000000000580947 */ /* 0x000fea0003800000 */
[----:B------:R-:W3:Y:S01]  /*0850*/  S2UR UR5, SR_CgaCtaId ;  /* 0x00000000000579c3 */ /* 0x000ee20000008800 */
[----:B------:R-:W-:Y:S01]  /*0860*/  UMOV UR4, 0x400 ;  /* 0x0000040000047882 */ /* 0x000fe20000000000 */
[----:B------:R-:W-:Y:S01]  /*0870*/  UMOV UR8, 0x20 ;  /* 0x0000002000087882 */ /* 0x000fe20000000000 */
[----:B------:R-:W-:Y:S01]  /*0880*/  UMOV UR6, 0x80 ;  /* 0x0000008000067882 */ /* 0x000fe20000000000 */
[----:B------:R-:W-:-:S04]  /*0890*/  UIADD3 UR8, UPT, UPT, -UR8, 0x100000, URZ ;  /* 0x0010000008087890 */ /* 0x000fc8000fffe1ff */
[----:B------:R-:W-:Y:S02]  /*08a0*/  USHF.L.U32 UR9, UR8, 0xb, URZ ;  /* 0x0000000b08097899 */ /* 0x000fe400080006ff */
[----:B------:R-:W-:Y:S02]  /*08b0*/  USHF.L.U32 UR8, UR8, 0x1, URZ ;  /* 0x0000000108087899 */ /* 0x000fe400080006ff */
[----:B------:R-:W-:-:S04]  /*08c0*/  UIADD3 UR6, UPT, UPT, -UR6, 0x100000, URZ ;  /* 0x0010000006067890 */ /* 0x000fc8000fffe1ff */
[----:B------:R-:W-:Y:S02]  /*08d0*/  USHF.L.U32 UR7, UR6, 0xb, URZ ;  /* 0x0000000b06077899 */ /* 0x000fe400080006ff */
[----:B------:R-:W-:Y:S01]  /*08e0*/  USHF.L.U32 UR6, UR6, 0x1, URZ ;  /* 0x0000000106067899 */ /* 0x000fe200080006ff */
[----:B------:R-:W-:Y:S01]  /*08f0*/  ELECT P0, URZ, PT ;  /* 0x0000000000ff782f */ /* 0x000fe20003800000 */
[----:B---3--:R-:W-:Y:S01]  /*0900*/  ULEA UR4, UR5, UR4, 0x18 ;  /* 0x0000000405047291 */ /* 0x008fe2000f8ec0ff */
[----:B------:R-:W3:Y:S11]  /*0910*/  FENCE.VIEW.ASYNC.S ;  /* 0x00000000000073c6 */ /* 0x000ef60000000000 */
[----:B---3--:R3:W4:Y:S01]  /*0920*/  SYNCS.EXCH.64 URZ, [UR4+0xc0], UR8 ;  /* 0x0000c00804ff75b2 */ /* 0x0087220008000100 */
[----:B------:R3:W1:Y:S01]  /*0930*/  SYNCS.EXCH.64 URZ, [UR4+0xe0], UR6 ;  /* 0x0000e00604ff75b2 */ /* 0x0006620008000100 */
[----:B------:R3:W1:Y:S01]  /*0940*/  SYNCS.EXCH.64 URZ, [UR4+0xc8], UR8 ;  /* 0x0000c80804ff75b2 */ /* 0x0006620008000100 */
[----:B------:R3:W1:Y:S01]  /*0950*/  SYNCS.EXCH.64 URZ, [UR4+0xe8], UR6 ;  /* 0x0000e80604ff75b2 */ /* 0x0006620008000100 */
[----:B------:R3:W1:Y:S01]  /*0960*/  SYNCS.EXCH.64 URZ, [UR4+0xd0], UR8 ;  /* 0x0000d00804ff75b2 */ /* 0x0006620008000100 */
[----:B------:R3:W1:Y:S01]  /*0970*/  SYNCS.EXCH.64 URZ, [UR4+0xf0], UR6 ;  /* 0x0000f00604ff75b2 */ /* 0x0006620008000100 */
[----:B------:R3:W1:Y:S01]  /*0980*/  SYNCS.EXCH.64 URZ, [UR4+0xd8], UR8 ;  /* 0x0000d80804ff75b2 */ /* 0x0006620008000100 */
[----:B------:R3:W1:Y:S01]  /*0990*/  SYNCS.EXCH.64 URZ, [UR4+0xf8], UR6 ;  /* 0x0000f80604ff75b2 */ /* 0x0006620008000100 */
[----:B------:R-:W-:Y:S01]  /*09a0*/  NOP ;  /* 0x0000000000007918 */ /* 0x000fe20000000000 */
.L_x_11:
[----:B------:R-:W2:Y:S01]  /*09b0*/  SHFL.IDX PT, R0, R63, RZ, 0x1f ;  /* 0x00001fff3f007589 */ /* 0x000ea200000e0000 */
[----:B------:R-:W-:Y:S01]  /*09c0*/  NOP ;  /* 0x0000000000007918 */ /* 0x000fe20000000000 */
[----:B--2---:R-:W-:-:S13]  /*09d0*/  ISETP.NE.AND P0, PT, R0, 0x3, PT ;  /* 0x000000030000780c */ /* 0x004fda0003f05270 */
[----:B------:R-:W-:Y:S05]  /*09e0*/  @P0 BRA `(.L_x_12) ;  /* 0x0000000000300947 */ /* 0x000fea0003800000 */
[----:B------:R-:W2:Y:S01]  /*09f0*/  S2UR UR5, SR_CgaCtaId ;  /* 0x00000000000579c3 */ /* 0x000ea20000008800 */
[----:B---3--:R-:W-:Y:S01]  /*0a00*/  UMOV UR4, 0x400 ;  /* 0x0000040000047882 */ /* 0x008fe20000000000 */
[----:B------:R-:W-:Y:S01]  /*0a10*/  UMOV UR6, 0x20 ;  /* 0x0000002000067882 */ /* 0x000fe20000000000 */
[----:B------:R-:W-:Y:S01]  /*0a20*/  ELECT P0, URZ, PT ;  /* 0x0000000000ff782f */ /* 0x000fe20003800000 */
[----:B------:R-:W-:-:S04]  /*0a30*/  UIADD3 UR6, UPT, UPT, -UR6, 0x100000, URZ ;  /* 0x0010000006067890 */ /* 0x000fc8000fffe1ff */
[----:B------:R-:W-:Y:S02]  /*0a40*/  USHF.L.U32 UR7, UR6, 0xb, URZ ;  /* 0x0000000b06077899 */ /* 0x000fe400080006ff */
[----:B------:R-:W-:Y:S02]  /*0a50*/  USHF.L.U32 UR6, UR6, 0x1, URZ ;  /* 0x0000000106067899 */ /* 0x000fe400080006ff */
[----:B--2---:R-:W-:Y:S01]  /*0a60*/  ULEA UR4, UR5, UR4, 0x18 ;  /* 0x0000000405047291 */ /* 0x004fe2000f8ec0ff */
[----:B------:R-:W2:Y:S11]  /*0a70*/  FENCE.VIEW.ASYNC.S ;  /* 0x00000000000073c6 */ /* 0x000eb60000000000 */
[----:B--2---:R2:W3:Y:S01]  /*0a80*/  SYNCS.EXCH.64 URZ, [UR4+0x100], UR6 ;  /* 0x0001000604ff75b2 */ /* 0x0044e20008000100 */
[----:B------:R2:W1:Y:S01]  /*0a90*/  SYNCS.EXCH.64 URZ, [UR4+0x108], UR6 ;  /* 0x0001080604ff75b2 */ /* 0x0004620008000100 */
[----:B------:R-:W-:Y:S01]  /*0aa0*/  NOP ;  /* 0x0000000000007918 */ /* 0x000fe20000000000 */
.L_x_12:
[----:B------:R-:W4:Y:S01]  /*0ab0*/  SHFL.IDX PT, R0, R63, RZ, 0x1f ;  /* 0x00001fff3f007589 */ /* 0x000f2200000e0000 */
[----:B------:R-:W-:Y:S01]  /*0ac0*/  NOP ;  /* 0x0000000000007918 */ /* 0x000fe20000000000 */
[----:B----4-:R-:W-:-:S13]  /*0ad0*/  ISETP.NE.AND P0, PT, R0, 0x4, PT ;  /* 0x000000040000780c */ /* 0x010fda0003f05270 */
[----:B------:R-:W-:Y:S05]  /*0ae0*/  @P0 BRA `(.L_x_13) ;  /* 0x0000000000440947 */ /* 0x000fea0003800000 */
[----:B------:R-:W4:Y:S01]  /*0af0*/  S2UR UR5, SR_CgaCtaId ;  /* 0x00000000000579c3 */ /* 0x000f220000008800 */
[----:B--23--:R-:W-:Y:S01]  /*0b00*/  UMOV UR4, 0x1e0 ;  /* 0x000001e000047882 */ /* 0x00cfe20000000000 */
[----:B------:R-:W-:Y:S01]  /*0b10*/  UMOV UR6, 0x400 ;  /* 0x0000040000067882 */ /* 0x000fe20000000000 */
[----:B------:R-:W-:Y:S01]  /*0b20*/  USEL UR4, UR4, 0x1a0, UP3 ;  /* 0x000001a004047887 */ /* 0x000fe20009800000 */
[----:B------:R-:W-:Y:S01]  /*0b30*/  UMOV UR8, 0x1 ;  /* 0x0000000100087882 */ /* 0x000fe20000000000 */
[----:B------:R-:W-:Y:S01]  /*0b40*/  ELECT P0, URZ, PT ;  /* 0x0000000000ff782f */ /* 0x000fe20003800000 */
[----:B------:R-:W-:-:S04]  /*0b50*/  UIADD3 UR8, UPT, UPT, -UR8, 0x100000, URZ ;  /* 0x0010000008087890 */ /* 0x000fc8000fffe1ff */
[----:B------:R-:W-:Y:S02]  /*0b60*/  USHF.L.U32 UR9, UR8, 0xb, URZ ;  /* 0x0000000b08097899 */ /* 0x000fe400080006ff */
[----:B------:R-:W-:Y:S02]  /*0b70*/  USHF.L.U32 UR8, UR8, 0x1, URZ ;  /* 0x0000000108087899 */ /* 0x000fe400080006ff */
[----:B----4-:R-:W-:Y:S02]  /*0b80*/  ULEA UR6, UR5, UR6, 0x18 ;  /* 0x0000000605067291 */ /* 0x010fe4000f8ec0ff */
[----:B------:R-:W-:-:S04]  /*0b90*/  UIADD3 UR4, UPT, UPT, -UR4, 0x100000, URZ ;  /* 0x0010000004047890 */ /* 0x000fc8000fffe1ff */
[----:B------:R-:W-:Y:S02]  /*0ba0*/  USHF.L.U32 UR5, UR4, 0xb, URZ ;  /* 0x0000000b04057899 */ /* 0x000fe400080006ff */
[----:B------:R-:W-:Y:S01]  /*0bb0*/  USHF.L.U32 UR4, UR4, 0x1, URZ ;  /* 0x0000000104047899 */ /* 0x000fe200080006ff */
[----:B------:R-:W2:Y:S03]  /*0bc0*/  FENCE.VIEW.ASYNC.S ;  /* 0x00000000000073c6 */ /* 0x000ea60000000000 */
[----:B--2---:R4:W2:Y:S08]  /*0bd0*/  SYNCS.EXCH.64 URZ, [UR6+0x110], UR8 ;  /* 0x0001100806ff75b2 */ /* 0x0048b00008000100 */
[----:B------:R4:W3:Y:S02]  /*0be0*/  SYNCS.EXCH.64 URZ, [UR6+0x118], UR4 ;  /* 0x0001180406ff75b2 */ /* 0x0008e40008000100 */
[----:B----4-:R-:W-:Y:S01]  /*0bf0*/  NOP ;  /* 0x0000000000007918 */ /* 0x010fe20000000000 */
.L_x_13:
[----:B------:R-:W4:Y:S01]  /*0c00*/  SHFL.IDX PT, R0, R63, RZ, 0x1f ;  /* 0x00001fff3f007589 */ /* 0x000f2200000e0000 */
[----:B------:R-:W-:Y:S01]  /*0c10*/  ISETP.NE.OR P1, PT, RZ, UR18, !P1 ;  /* 0x00000012ff007c0c */ /* 0x000fe2000cf25670 */
[----:B------:R-:W-:Y:S01]  /*0c20*/  NOP ;  /* 0x0000000000007918 */ /* 0x000fe20000000000 */
[----:B----4-:R-:W-:-:S13]  /*0c30*/  ISETP.NE.AND P0, PT, R0, 0x5, PT ;  /* 0x000000050000780c */ /* 0x010fda0003f05270 */
[----:B------:R-:W-:Y:S05]  /*0c40*/  @P0 BRA `(.L_x_14) ;  /* 0x0000000000480947 */ /* 0x000fea0003800000 */
[----:B------:R-:W4:Y:S01]  /*0c50*/  S2UR UR5, SR_CgaCtaId ;  /* 0x00000000000579c3 */ /* 0x000f220000008800 */
[----:B--23--:R-:W-:Y:S01]  /*0c60*/  UMOV UR4, 0x400 ;  /* 0x0000040000047882 */ /* 0x00cfe20000000000 */
        /* <DEDUP_REMOVED lines=9> */
[----:B----4-:R-:W-:Y:S01]  /*0d00*/  ULEA UR4, UR5, UR4, 0x18 ;  /* 0x0000000405047291 */ /* 0x010fe2000f8ec0ff */
[----:B------:R-:W2:Y:S11]  /*0d10*/  FENCE.VIEW.ASYNC.S ;  /* 0x00000000000073c6 */ /* 0x000eb60000000000 */
[----:B--2---:R4:W2:Y:S01]  /*0d20*/  SYNCS.EXCH.64 URZ, [UR4+0x120], UR6 ;  /* 0x0001200604ff75b2 */ /* 0x0048a20008000100 */
[----:B------:R4:W3:Y:S01]  /*0d30*/  SYNCS.EXCH.64 URZ, [UR4+0x130], UR8 ;  /* 0x0001300804ff75b2 */ /* 0x0008e20008000100 */
[----:B------:R4:W1:Y:S01]  /*0d40*/  SYNCS.EXCH.64 URZ, [UR4+0x128], UR6 ;  /* 0x0001280604ff75b2 */ /* 0x0008620008000100 */
[----:B------:R4:W1:Y:S02]  /*0d50*/  SYNCS.EXCH.64 URZ, [UR4+0x138], UR8 ;  /* 0x0001380804ff75b2 */ /* 0x0008640008000100 */
[----:B----4-:R-:W-:Y:S01]  /*0d60*/  NOP ;  /* 0x0000000000007918 */ /* 0x010fe20000000000 */
.L_x_14:
[----:B--23--:R-:W2:Y:S01]  /*0d70*/  S2UR UR7, SR_CgaCtaId ;  /* 0x00000000000779c3 */ /* 0x00cea20000008800 */
[----:B------:R-:W-:Y:S01]  /*0d80*/  VOTEU.ALL UP0, P1 ;  /* 0x0000000000ff7886 */ /* 0x000fe20000800000 */
[----:B------:R-:W-:Y:S01]  /*0d90*/  UMOV UR4, 0x20 ;  /* 0x0000002000047882 */ /* 0x000fe20000000000 */
[----:B------:R-:W-:Y:S01]  /*0da0*/  NOP ;  /* 0x0000000000007918 */ /* 0x000fe20000000000 */
[----:B-1----:R-:W-:Y:S01]  /*0db0*/  LOP3.LUT R3, R74, 0x1f, RZ, 0xc0, !PT ;  /* 0x0000001f4a037812 */ /* 0x002fe200078ec0ff */
[----:B------:R-:W-:Y:S01]  /*0dc0*/  UISETP.NE.AND UP4, UPT, UR18, URZ, UPT ;  /* 0x000000ff1200728c */ /* 0x000fe2000bf85270 */
[----:B------:R-:W-:Y:S01]  /*0dd0*/  @!UP0 UMOV UR6, 0x400 ;  /* 0x0000040000068882 */ /* 0x000fe20000000000 */
[----:B------:R-:W-:-:S04]  /*0de0*/  @!UP0 UIADD3 UR4, UPT, UPT, -UR4, 0x100000, URZ ;  /* 0x0010000004048890 */ /* 0x000fc8000fffe1ff */
[----:B------:R-:W-:Y:S02]  /*0df0*/  @!UP0 USHF.L.U32 UR5, UR4, 0xb, URZ ;  /* 0x0000000b04058899 */ /* 0x000fe400080006ff */
[----:B------:R-:W-:Y:S02]  /*0e00*/  @!UP0 USHF.L.U32 UR4, UR4, 0x1, URZ ;  /* 0x0000000104048899 */ /* 0x000fe400080006ff */
[----:B--2---:R-:W-:Y:S01]  /*0e10*/  @!UP0 ULEA UR6, UR7, UR6, 0x18 ;  /* 0x0000000607068291 */ /* 0x004fe2000f8ec0ff */
[----:B------:R-:W1:Y:S01]  /*0e20*/  LDCU UR7, c[0x0][0x36c] ;  /* 0x00006d80ff0777ac */ /* 0x000e620008000800 */
[----:B------:R-:W-:Y:S01]  /*0e30*/  VOTEU.ALL UP0, P1 ;  /* 0x0000000000ff7886 */ /* 0x000fe20000800000 */
[----:B------:R-:W2:Y:S09]  /*0e40*/  FENCE.VIEW.ASYNC.S ;  /* 0x00000000000073c6 */ /* 0x000eb20000000000 */
[----:B--2---:R2:W3:Y:S01]  /*0e50*/  @!UP0 SYNCS.EXCH.64 URZ, [UR6+0x140], UR4 ;  /* 0x0001400406ff85b2 */ /* 0x0044e20008000100 */
[----:B-1----:R-:W-:-:S09]  /*0e60*/  UISETP.EQ.U32.AND UP6, UPT, UR7, 0x1, UPT ;  /* 0x000000010700788c */ /* 0x002fd2000bfc2070 */
[----:B--2---:R-:W-:Y:S05]  /*0e70*/  BRA.U !UP6, `(.L_x_15) ;  /* 0x000000010e087547 */ /* 0x004fea000b800000 */
[----:B---3--:R-:W-:Y:S01]  /*0e80*/  UCGABAR_ARV ;  /* 0x00000000000079c7 */ /* 0x008fe20008000000 */
[----:B------:R-:W-:Y:S05]  /*0e90*/  BRA `(.L_x_16) ;  /* 0x0000000000047947 */ /* 0x000fea0003800000 */
.L_x_15:
[----:B---3--:R-:W-:Y:S01]  /*0ea0*/  NOP ;  /* 0x0000000000007918 */ /* 0x008fe20000000000 */
.L_x_16:
[----:B------:R-:W1:Y:S01]  /*0eb0*/  S2UR UR22, SR_CTAID.X ;  /* 0x00000000001679c3 */ /* 0x000e620000002500 */
[----:B------:R-:W-:-:S05]  /*0ec0*/  CS2R.32 R65, SR_CgaSize ;  /* 0x0000000000417805 */ /* 0x000fca0000008a00 */
[----:B------:R-:W-:-:S05]  /*0ed0*/  IMAD R65, R65, -0xa0, RZ ;  /* 0xffffff6041417824 */ /* 0x000fca00078e02ff */
[----:B------:R-:W-:-:S14]  /*0ee0*/  R2UR UR5, R65 ;  /* 0x00000000410572ca */ /* 0x000fdc00000e0000 */
[----:B------:R-:W2:Y:S01]  /*0ef0*/  LDCU UR5, c[0x0][UR5+0x2b0] ;  /* 0x00005600050577ac */ /* 0x000ea20008000800 */
[----:B------:R-:W-:-:S05]  /*0f00*/  CS2R.32 R65, SR_CgaSize ;  /* 0x0000000000417805 */ /* 0x000fca0000008a00 */
[----:B------:R-:W-:-:S05]  /*0f10*/  IMAD R65, R65, -0xa0, RZ ;  /* 0xffffff6041417824 */ /* 0x000fca00078e02ff */
[----:B------:R-:W-:-:S14]  /*0f20*/  R2UR UR4, R65 ;  /* 0x00000000410472ca */ /* 0x000fdc00000e0000 */
[----:B------:R-:W3:Y:S01]  /*0f30*/  LDCU UR4, c[0x0][UR4+0x2b4] ;  /* 0x00005680040477ac */ /* 0x000ee20008000800 */
[----:B------:R-:W4:Y:S01]  /*0f40*/  S2UR UR20, SR_CTAID.Y ;  /* 0x00000000001479c3 */ /* 0x000f220000002600 */
[----:B------:R-:W-:-:S05]  /*0f50*/  CS2R.32 R65, SR_CgaSize ;  /* 0x0000000000417805 */ /* 0x000fca0000008a00 */
[----:B------:R-:W-:-:S05]  /*0f60*/  IMAD R65, R65, -0xa0, RZ ;  /* 0xffffff6041417824 */ /* 0x000fca00078e02ff */
[----:B------:R-:W-:-:S14]  /*0f70*/  R2UR UR7, R65 ;  /* 0x00000000410772ca */ /* 0x000fdc00000e0000 */
[----:B------:R-:W3:Y:S01]  /*0f80*/  LDCU UR7, c[0x0][UR7+0x2a0] ;  /* 0x00005400070777ac */ /* 0x000ee20008000800 */
[----:B------:R-:W-:-:S05]  /*0f90*/  CS2R.32 R65, SR_CgaSize ;  /* 0x0000000000417805 */ /* 0x000fca0000008a00 */
[----:B------:R-:W-:-:S05]  /*0fa0*/  IMAD R65, R65, -0xa0, RZ ;  /* 0xffffff6041417824 */ /* 0x000fca00078e02ff */
[----:B------:R-:W-:-:S14]  /*0fb0*/  R2UR UR8, R65 ;  /* 0x00000000410872ca */ /* 0x000fdc00000e0000 */
[----:B------:R-:W3:Y:S01]  /*0fc0*/  LDCU UR8, c[0x0][UR8+0x2a4] ;  /* 0x00005480080877ac */ /* 0x000ee20008000800 */
[----:B------:R-:W3:Y:S01]  /*0fd0*/  LDCU UR19, c[0x0][0xb24] ;  /* 0x00016480ff1377ac */ /* 0x000ee20008000800 */
[----:B------:R-:W3:Y:S01]  /*0fe0*/  LDCU UR39, c[0x0][0xb24] ;  /* 0x00016480ff2777ac */ /* 0x000ee20008000800 */
[----:B-1----:R-:W-:Y:S01]  /*0ff0*/  I2FP.F32.U32 R2, UR22 ;  /* 0x0000001600027c45 */ /* 0x002fe20008201000 */
[----:B------:R-:W1:Y:S04]  /*1000*/  LDCU UR24, c[0x0][0xb30] ;  /* 0x00016600ff1877ac */ /* 0x000e680008000800 */
[----:B--2---:R-:W-:Y:S01]  /*1010*/  FMUL R2, R2, UR5 ;  /* 0x0000000502027c20 */ /* 0x004fe20008400000 */
[----:B----4-:R-:W-:-:S05]  /*1020*/  I2FP.F32.U32 R0, UR20 ;  /* 0x0000001400007c45 */ /* 0x010fca0008201000 */
[----:B------:R-:W2:Y:S01]  /*1030*/  F2I.U32.TRUNC.NTZ R2, R2 ;  /* 0x0000000200027305 */ /* 0x000ea2000020f000 */
[----:B---3--:R-:W-:-:S07]  /*1040*/  FMUL R0, R0, UR4 ;  /* 0x0000000400007c20 */ /* 0x008fce0008400000 */
[----:B------:R-:W3:Y:S01]  /*1050*/  F2I.U32.TRUNC.NTZ R0, R0 ;  /* 0x0000000000007305 */ /* 0x000ee2000020f000 */
[----:B--2---:R-:W-:Y:S02]  /*1060*/  R2UR UR4, R2 ;  /* 0x00000000020472ca */ /* 0x004fe400000e0000 */
[----:B------:R-:W-:Y:S02]  /*1070*/  PRMT R2, RZ, 0x7610, R2 ;  /* 0x00007610ff027816 */ /* 0x000fe40000000002 */
[----:B---3--:R-:W-:Y:S02]  /*1080*/  R2UR UR6, R0 ;  /* 0x00000000000672ca */ /* 0x008fe400000e0000 */
[----:B------:R-:W-:-:S07]  /*1090*/  PRMT R0, RZ, 0x7610, R0 ;  /* 0x00007610ff007816 */ /* 0x000fce0000000000 */
[----:B------:R-:W-:-:S04]  /*10a0*/  UIADD3 UR5, UPT, UPT, -UR4, URZ, URZ ;  /* 0x000000ff04057290 */ /* 0x000fc8000fffe1ff */
[----:B------:R-:W-:Y:S02]  /*10b0*/  UIMAD UR5, UR7, UR5, UR22 ;  /* 0x00000005070572a4 */ /* 0x000fe4000f8e0216 */
[----:B------:R-:W-:-:S04]  /*10c0*/  UIADD3 UR4, UPT, UPT, -UR6, URZ, URZ ;  /* 0x000000ff06047290 */ /* 0x000fc8000fffe1ff */
[----:B------:R-:W-:Y:S01]  /*10d0*/  IMAD.U32 R65, RZ, RZ, UR5 ;  /* 0x00000005ff417e24 */ /* 0x000fe2000f8e00ff */
[----:B------:R-:W-:-:S06]  /*10e0*/  UIMAD UR4, UR8, UR4, UR20 ;  /* 0x00000004080472a4 */ /* 0x000fcc000f8e0214 */
[----:B------:R-:W-:Y:S01]  /*10f0*/  IMAD.U32 R64, RZ, RZ, UR4 ;  /* 0x00000004ff407e24 */ /* 0x000fe2000f8e00ff */
[----:B-1----:R-:W-:Y:S06]  /*1100*/  BRA.U UP4, `(.L_x_17) ;  /* 0x0000000104307547 */ /* 0x002fec000b800000 */
[----:B------:R-:W-:Y:S01]  /*1110*/  R2UR UR5, R64 ;  /* 0x00000000400572ca */ /* 0x000fe200000e0000 */
[----:B------:R-:W-:Y:S01]  /*1120*/  UMOV UR7, 0x3 ;  /* 0x0000000300077882 */ /* 0x000fe20000000000 */
[----:B------:R-:W-:-:S11]  /*1130*/  R2UR UR4, R65 ;  /* 0x00000000410472ca */ /* 0x000fd600000e0000 */
[----:B------:R-:W-:-:S04]  /*1140*/  UISETP.NE.AND UP0, UPT, UR5, URZ, UPT ;  /* 0x000000ff0500728c */ /* 0x000fc8000bf05270 */
[----:B------:R-:W-:Y:S02]  /*1150*/  UISETP.LT.U32.OR UP0, UPT, UR4, 0x2, !UP0 ;  /* 0x000000020400788c */ /* 0x000fe4000c701470 */
[----:B------:R-:W-:Y:S02]  /*1160*/  ULOP3.LUT UR4, UR4, 0xfffffffe, URZ, 0xc0, !UPT ;  /* 0xfffffffe04047892 */ /* 0x000fe4000f8ec0ff */
[----:B------:R-:W-:Y:S02]  /*1170*/  USEL UR6, URZ, 0x1, !UP0 ;  /* 0x00000001ff067887 */ /* 0x000fe4000c000000 */
[----:B------:R-:W-:Y:S02]  /*1180*/  USEL UR5, URZ, 0x2, !UP0 ;  /* 0x00000002ff057887 */ /* 0x000fe4000c000000 */
[----:B------:R-:W-:Y:S02]  /*1190*/  USHF.L.U32 UR4, UR7, UR4, URZ ;  /* 0x0000000407047299 */ /* 0x000fe400080006ff */
[----:B------:R-:W-:-:S04]  /*11a0*/  UIADD3 UR5, UPT, UPT, UR6, UR5, URZ ;  /* 0x0000000506057290 */ /* 0x000fc8000fffe0ff */
[----:B------:R-:W-:Y:S02]  /*11b0*/  IMAD.U32 R0, RZ, RZ, UR4 ;  /* 0x00000004ff007e24 */ /* 0x000fe4000f8e00ff */
[----:B------:R-:W-:-:S07]  /*11c0*/  IMAD.U32 R2, RZ, RZ, UR5 ;  /* 0x00000005ff027e24 */ /* 0x000fce000f8e00ff */
.L_x_17:
[----:B------:R-:W1:Y:S01]  /*11d0*/  S2UR UR48, SR_CTAID.Z ;  /* 0x00000000003079c3 */ /* 0x000e620000002700 */
[----:B------:R-:W-:Y:S01]  /*11e0*/  UISETP.GE.AND UP0, UPT, UR19, 0x1, UPT ;  /* 0x000000011300788c */ /* 0x000fe2000bf06270 */
[----:B------:R-:W-:-:S08]  /*11f0*/  UMOV UR45, UR22 ;  /* 0x00000016002d7c82 */ /* 0x000fd00008000000 */
[----:B------:R-:W-:Y:S05]  /*1200*/  BRA.U !UP0, `(.L_x_18) ;  /* 0x0000000108d47547 */ /* 0x000fea000b800000 */
[----:B------:R-:W2:Y:S01]  /*1210*/  LDCU.128 UR12, c[0x0][0xb10] ;  /* 0x00016200ff0c77ac */ /* 0x000ea20008000c00 */
[----:B------:R-:W3:Y:S01]  /*1220*/  LDCU UR21, c[0x0][0xb0c] ;  /* 0x00016180ff1577ac */ /* 0x000ee20008000800 */
[----:B------:R-:W4:Y:S01]  /*1230*/  LDCU UR6, c[0x0][0x370] ;  /* 0x00006e00ff0677ac */ /* 0x000f220008000800 */
[----:B------:R-:W1:Y:S01]  /*1240*/  LDCU UR7, c[0x0][0x374] ;  /* 0x00006e80ff0777ac */ /* 0x000e620008000800 */
[----:B------:R-:W1:Y:S01]  /*1250*/  LDCU UR23, c[0x0][0xb20] ;  /* 0x00016400ff1777ac */ /* 0x000e620008000800 */
[----:B--2---:R-:W-:Y:S02]  /*1260*/  UIMAD.WIDE.U32 UR4, UR22, UR12, URZ ;  /* 0x0000000c160472a5 */ /* 0x004fe4000f8e00ff */
[----:B---3--:R-:W-:Y:S01]  /*1270*/  UISETP.NE.AND UP0, UPT, UR21, 0x1, UPT ;  /* 0x000000011500788c */ /* 0x008fe2000bf05270 */
[----:B------:R-:W2:Y:S01]  /*1280*/  LDCU.64 UR8, c[0x0][0xb28] ;  /* 0x00016500ff0877ac */ /* 0x000ea20008000a00 */
[----:B----4-:R-:W-:-:S03]  /*1290*/  UIMAD.WIDE.U32 UR10, UR6, UR12, URZ ;  /* 0x0000000c060a72a5 */ /* 0x010fc6000f8e00ff */
[----:B------:R-:W-:Y:S01]  /*12a0*/  UMOV UR4, UR5 ;  /* 0x0000000500047c82 */ /* 0x000fe20008000000 */
[----:B------:R-:W-:Y:S02]  /*12b0*/  UISETP.NE.AND UP2, UPT, UR19, 0x1, UPT ;  /* 0x000000011300788c */ /* 0x000fe4000bf45270 */
[----:B------:R-:W-:Y:S01]  /*12c0*/  USHF.R.U32.HI UR4, URZ, UR13, UR4 ;  /* 0x0000000dff047299 */ /* 0x000fe20008011604 */
[----:B------:R-:W-:Y:S01]  /*12d0*/  UMOV UR10, UR11 ;  /* 0x0000000b000a7c82 */ /* 0x000fe20008000000 */
[----:B------:R-:W-:Y:S02]  /*12e0*/  UIMAD.WIDE.U32 UR16, UR20, UR15, URZ ;  /* 0x0000000f141072a5 */ /* 0x000fe4000f8e00ff */
[----:B------:R-:W-:Y:S02]  /*12f0*/  USEL UR5, UR22, UR4, !UP0 ;  /* 0x0000000416057287 */ /* 0x000fe4000c000000 */
[----:B------:R-:W-:Y:S02]  /*1300*/  @UP0 USHF.R.U32.HI UR6, URZ, UR13, UR10 ;  /* 0x0000000dff060299 */ /* 0x000fe4000801160a */
[----:B------:R-:W-:-:S02]  /*1310*/  UISETP.NE.AND UP0, UPT, UR14, 0x1, UPT ;  /* 0x000000010e00788c */ /* 0x000fc4000bf05270 */
[----:B-1----:R-:W-:Y:S02]  /*1320*/  UIMAD.WIDE.U32 UR10, UR7, UR15, URZ ;  /* 0x0000000f070a72a5 */ /* 0x002fe4000f8e00ff */
[----:B--2---:R-:W-:Y:S01]  /*1330*/  UIMAD.WIDE.U32 UR12, UR6, UR8, URZ ;  /* 0x00000008060c72a5 */ /* 0x004fe2000f8e00ff */
[----:B------:R-:W-:Y:S01]  /*1340*/  UMOV UR4, UR17 ;  /* 0x0000001100047c82 */ /* 0x000fe20008000000 */
[----:B------:R-:W-:-:S03]  /*1350*/  UIADD3 UR45, UPT, UPT, -UR5, URZ, URZ ;  /* 0x000000ff052d7290 */ /* 0x000fc6000fffe1ff */
[----:B------:R-:W-:Y:S01]  /*1360*/  UMOV UR10, UR11 ;  /* 0x0000000b000a7c82 */ /* 0x000fe20008000000 */
[----:B------:R-:W-:Y:S02]  /*1370*/  USHF.R.U32.HI UR4, URZ, UR23, UR4 ;  /* 0x00000017ff047299 */ /* 0x000fe40008011604 */
[----:B------:R-:W-:Y:S01]  /*1380*/  @UP0 USHF.R.U32.HI UR7, URZ, UR23, UR10 ;  /* 0x00000017ff070299 */ /* 0x000fe2000801160a */
[----:B------:R-:W-:Y:S01]  /*1390*/  UMOV UR12, UR13 ;  /* 0x0000000d000c7c82 */ /* 0x000fe20008000000 */
[----:B------:R-:W-:Y:S02]  /*13a0*/  USEL UR4, UR20, UR4, !UP0 ;  /* 0x0000000414047287 */ /* 0x000fe4000c000000 */
[----:B------:R-:W-:Y:S02]  /*13b0*/  UIMAD.WIDE.U32 UR10, UR7, UR8, URZ ;  /* 0x00000008070a72a5 */ /* 0x000fe4000f8e00ff */
[----:B------:R-:W-:Y:S02]  /*13c0*/  @UP2 USHF.R.U32.HI UR6, URZ, UR9, UR12 ;  /* 0x00000009ff062299 */ /* 0x000fe4000801160c */
[----:B------:R-:W-:-:S02]  /*13d0*/  UIMAD.WIDE.U32 UR12, UR4, UR8, URZ ;  /* 0x00000008040c72a5 */ /* 0x000fc4000f8e00ff */
[----:B------:R-:W-:Y:S01]  /*13e0*/  UIMAD UR45, UR21, UR45, UR22 ;  /* 0x0000002d152d72a4 */ /* 0x000fe2000f8e0216 */
[----:B------:R-:W-:Y:S02]  /*13f0*/  UMOV UR10, UR11 ;  /* 0x0000000b000a7c82 */ /* 0x000fe40008000000 */
[----:B------:R-:W-:Y:S02]  /*1400*/  @UP2 USHF.R.U32.HI UR7, URZ, UR9, UR10 ;  /* 0x00000009ff072299 */ /* 0x000fe4000801160a */
[----:B------:R-:W-:Y:S02]  /*1410*/  UIMAD UR10, UR6, UR19, URZ ;  /* 0x00000013060a72a4 */ /* 0x000fe4000f8e02ff */
[----:B------:R-:W-:-:S04]  /*1420*/  UIMAD UR7, UR7, UR19, URZ ;  /* 0x00000013070772a4 */ /* 0x000fc8000f8e02ff */
[----:B------:R-:W-:-:S03]  /*1430*/  UISETP.GE.AND UP0, UPT, UR4, UR7, UPT ;  /* 0x000000070400728c */ /* 0x000fc6000bf06270 */
[----:B------:R-:W-:Y:S01]  /*1440*/  UMOV UR7, UR13 ;  /* 0x0000000d00077c82 */ /* 0x000fe20008000000 */
[----:B------:R-:W-:Y:S02]  /*1450*/  UISETP.GE.OR UP0, UPT, UR5, UR10, UP0 ;  /* 0x0000000a0500728c */ /* 0x000fe40008706670 */
[----:B------:R-:W-:Y:S02]  /*1460*/  UIMAD.WIDE.U32 UR10, UR5, UR8, URZ ;  /* 0x00000008050a72a5 */ /* 0x000fe4000f8e00ff */
[----:B------:R-:W-:Y:S02]  /*1470*/  USHF.R.U32.HI UR7, URZ, UR9, UR7 ;  /* 0x00000009ff077299 */ /* 0x000fe40008011607 */
[----:B------:R-:W-:Y:S02]  /*1480*/  UIADD3 UR10, UPT, UPT, -UR4, URZ, URZ ;  /* 0x000000ff040a7290 */ /* 0x000fe4000fffe1ff */
[----:B------:R-:W-:Y:S02]  /*1490*/  USEL UR7, UR4, UR7, !UP2 ;  /* 0x0000000704077287 */ /* 0x000fe4000d000000 */
[----:B------:R-:W-:Y:S01]  /*14a0*/  UIMAD UR10, UR14, UR10, UR20 ;  /* 0x0000000a0e0a72a4 */ /* 0x000fe2000f8e0214 */
[----:B------:R-:W-:-:S02]  /*14b0*/  @!UP0 UMOV UR8, UR11 ;  /* 0x0000000b00088c82 */ /* 0x000fc40008000000 */
[----:B------:R-:W-:Y:S02]  /*14c0*/  @!UP0 USHF.R.U32.HI UR8, URZ, UR9, UR8 ;  /* 0x00000009ff088299 */ /* 0x000fe40008011608 */
[----:B------:R-:W-:Y:S02]  /*14d0*/  UIADD3 UR9, UPT, UPT, -UR7, URZ, URZ ;  /* 0x000000ff07097290 */ /* 0x000fe4000fffe1ff */
[----:B------:R-:W-:Y:S02]  /*14e0*/  @!UP0 USEL UR8, UR5, UR8, !UP2 ;  /* 0x0000000805088287 */ /* 0x000fe4000d000000 */
[----:B------:R-:W-:Y:S02]  /*14f0*/  UIMAD UR9, UR19, UR9, UR4 ;  /* 0x00000009130972a4 */ /* 0x000fe4000f8e0204 */
[----:B------:R-:W-:Y:S02]  /*1500*/  @!UP0 UIADD3 UR7, UPT, UPT, UR7, -UR8, URZ ;  /* 0x8000000807078290 */ /* 0x000fe4000fffe0ff */
[----:B------:R-:W-:-:S02]  /*1510*/  @!UP0 UIMAD UR6, UR9, UR6, UR8 ;  /* 0x00000006090682a4 */ /* 0x000fc4000f8e0208 */
[----:B------:R-:W-:-:S04]  /*1520*/  @!UP0 UIMAD UR4, UR7, UR19, UR5 ;  /* 0x00000013070482a4 */ /* 0x000fc8000f8e0205 */
[----:B------:R-:W-:Y:S01]  /*1530*/  UIMAD UR20, UR4, UR14, UR10 ;  /* 0x0000000e041472a4 */ /* 0x000fe2000f8e020a */
[----:B------:R-:W-:Y:S02]  /*1540*/  @!UP0 UMOV UR5, UR6 ;  /* 0x0000000600058c82 */ /* 0x000fe40008000000 */
[----:B------:R-:W-:-:S12]  /*1550*/  UIMAD UR45, UR5, UR21, UR45 ;  /* 0x00000015052d72a4 */ /* 0x000fd8000f8e022d */
.L_x_18:
[----:B------:R-:W-:-:S09]  /*1560*/  UISETP.NE.AND UP0, UPT, UR24, 0x1, UPT ;  /* 0x000000011800788c */ /* 0x000fd2000bf05270 */
[----:B------:R-:W-:Y:S05]  /*1570*/  BRA.U UP0, `(.L_x_19) ;  /* 0x0000000100407547 */ /* 0x000fea000b800000 */
[----:B------:R-:W2:Y:S01]  /*1580*/  LDCU.128 UR8, c[0x0][0xb10] ;  /* 0x00016200ff0877ac */ /* 0x000ea20008000c00 */
[----:B------:R-:W3:Y:S01]  /*1590*/  LDCU UR12, c[0x0][0xb0c] ;  /* 0x00016180ff0c77ac */ /* 0x000ee20008000800 */
[----:B------:R-:W4:Y:S01]  /*15a0*/  LDCU UR13, c[0x0][0xb20] ;  /* 0x00016400ff0d77ac */ /* 0x000f220008000800 */
[----:B--2---:R-:W-:Y:S02]  /*15b0*/  UIMAD.WIDE.U32 UR4, UR45, UR8, URZ ;  /* 0x000000082d0472a5 */ /* 0x004fe4000f8e00ff */
[----:B------:R-:W-:Y:S02]  /*15c0*/  UIMAD.WIDE.U32 UR6, UR20, UR11, URZ ;  /* 0x0000000b140672a5 */ /* 0x000fe4000f8e00ff */
[----:B---3--:R-:W-:Y:S02]  /*15d0*/  UISETP.NE.AND UP0, UPT, UR12, 0x1, UPT ;  /* 0x000000010c00788c */ /* 0x008fe4000bf05270 */
[----:B------:R-:W-:-:S03]  /*15e0*/  USHF.R.U32.HI UR5, URZ, UR9, UR5 ;  /* 0x00000009ff057299 */ /* 0x000fc60008011605 */
[----:B------:R-:W-:Y:S01]  /*15f0*/  UMOV UR4, UR7 ;  /* 0x0000000700047c82 */ /* 0x000fe20008000000 */
[----:B------:R-:W-:Y:S02]  /*1600*/  USEL UR5, UR45, UR5, !UP0 ;  /* 0x000000052d057287 */ /* 0x000fe4000c000000 */
[----:B------:R-:W-:Y:S02]  /*1610*/  UISETP.NE.AND UP0, UPT, UR10, 0x1, UPT ;  /* 0x000000010a00788c */ /* 0x000fe4000bf05270 */
[----:B----4-:R-:W-:-:S04]  /*1620*/  USHF.R.U32.HI UR4, URZ, UR13, UR4 ;  /* 0x0000000dff047299 */ /* 0x010fc80008011604 */
[----:B------:R-:W-:-:S04]  /*1630*/  USEL UR4, UR20, UR4, !UP0 ;  /* 0x0000000414047287 */ /* 0x000fc8000c000000 */
[----:B------:R-:W-:Y:S02]  /*1640*/  UIADD3 UR6, UPT, UPT, -UR4, UR5, URZ ;  /* 0x0000000504067290 */ /* 0x000fe4000fffe1ff */
[----:B------:R-:W-:Y:S02]  /*1650*/  UIADD3 UR4, UPT, UPT, UR4, -UR5, URZ ;  /* 0x8000000504047290 */ /* 0x000fe4000fffe0ff */
[----:B------:R-:W-:Y:S02]  /*1660*/  UIMAD UR20, UR6, UR10, UR20 ;  /* 0x0000000a061472a4 */ /* 0x000fe4000f8e0214 */
[----:B------:R-:W-:-:S12]  /*1670*/  UIMAD UR45, UR4, UR12, UR45 ;  /* 0x0000000c042d72a4 */ /* 0x000fd8000f8e022d */
.L_x_19:
[----:B------:R-:W-:Y:S05]  /*1680*/  BRA.U !UP6, `(.L_x_20) ;  /* 0x000000010e0c7547 */ /* 0x000fea000b800000 */
[----:B------:R-:W-:Y:S01]  /*1690*/  UCGABAR_WAIT ;  /* 0x0000000000007dc7 */ /* 0x000fe20008000000 */
[----:B------:R-:W-:Y:S01]  /*16a0*/  CCTL.IVALL ;  /* 0x00000000ff00798f */ /* 0x000fe20002000000 */
[----:B------:R-:W-:Y:S05]  /*16b0*/  BRA `(.L_x_21) ;  /* 0x0000000000047947 */ /* 0x000fea0003800000 */
.L_x_20:
[----:B------:R-:W-:Y:S06]  /*16c0*/  BAR.SYNC.DEFER_BLOCKING 0x0 ;  /* 0x0000000000007b1d */ /* 0x000fec0000010000 */
.L_x_21:
[----:B------:R-:W-:Y:S05]  /*16d0*/  BRA.U UP5, `(.L_x_22) ;  /* 0x0000001d05147547 */ /* 0x000fea000b800000 */
[----:B------:R-:W2:Y:S01]  /*16e0*/  LDCU UR5, c[0x0][0x388] ;  /* 0x00007100ff0577ac */ /* 0x000ea20008000800 */
[----:B------:R-:W-:Y:S01]  /*16f0*/  PLOP3.LUT P1, PT, PT, PT, UP3, 0x80, 0x8 ;  /* 0x000000000008781c */ /* 0x000fe20003f2f038 */
[----:B------:R-:W-:Y:S01]  /*1700*/  IMAD.MOV.U32 R2, RZ, RZ, RZ ;  /* 0x000000ffff027224 */ /* 0x000fe200078e00ff */
[----:B------:R-:W-:Y:S01]  /*1710*/  ISETP.EQ.OR P2, PT, R3, RZ, P3 ;  /* 0x000000ff0300720c */ /* 0x000fe20001f42670 */
[----:B------:R-:W3:Y:S01]  /*1720*/  LDCU UR6, c[0x0][0x38c] ;  /* 0x00007180ff0677ac */ /* 0x000ee20008000800 */
[----:B------:R-:W-:Y:S01]  /*1730*/  PLOP3.LUT P1, PT, P1, PT, PT, 0x8, 0x80 ;  /* 0x000000000080781c */ /* 0x000fe20000f2e170 */
[----:B------:R-:W4:Y:S01]  /*1740*/  LDCU UR50, c[0x0][0x390] ;  /* 0x00007200ff3277ac */ /* 0x000f220008000800 */
[----:B------:R-:W-:Y:S01]  /*1750*/  UISETP.NE.AND UP1, UPT, UR18, URZ, UPT ;  /* 0x000000ff1200728c */ /* 0x000fe2000bf25270 */
[----:B------:R-:W1:Y:S01]  /*1760*/  LDCU UR49, c[0x0][0x370] ;  /* 0x00006e00ff3177ac */ /* 0x000e620008000800 */
[----:B--2---:R-:W-:Y:S01]  /*1770*/  UIADD3 UR5, UPT, UPT, UR5, 0x1f, URZ ;  /* 0x0000001f05057890 */ /* 0x004fe2000fffe0ff */
[----:B------:R-:W2:Y:S03]  /*1780*/  LDCU.64 UR36, c[0x0][0x348] ;  /* 0x00006900ff2477ac */ /* 0x000ea60008000a00 */
[----:B------:R-:W-:Y:S01]  /*1790*/  USHF.R.S32.HI UR4, URZ, 0x1f, UR5 ;  /* 0x0000001fff047899 */ /* 0x000fe20008011405 */
[----:B------:R-:W2:Y:S03]  /*17a0*/  LDCU UR47, c[0x0][0x374] ;  /* 0x00006e80ff2f77ac */ /* 0x000ea60008000800 */
[----:B------:R-:W-:-:S02]  /*17b0*/  ULEA.HI UR4, UR4, UR5, URZ, 0x5 ;  /* 0x0000000504047291 */ /* 0x000fc4000f8f28ff */
[----:B------:R-:W-:Y:S02]  /*17c0*/  USHF.L.U32 UR5, UR22, 0x6, URZ ;  /* 0x0000000616057899 */ /* 0x000fe400080006ff */
[----:B------:R-:W-:Y:S02]  /*17d0*/  USHF.R.S32.HI UR4, URZ, 0x5, UR4 ;  /* 0x00000005ff047899 */ /* 0x000fe40008011404 */
[----:B-1----:R-:W-:Y:S02]  /*17e0*/  ULOP3.LUT UR48, UR5, 0x40, URZ, 0xc0, !UPT ;  /* 0x0000004005307892 */ /* 0x002fe4000f8ec0ff */
[----:B---3--:R-:W-:Y:S02]  /*17f0*/  UIMAD UR4, UR4, UR6, URZ ;  /* 0x00000006040472a4 */ /* 0x008fe4000f8e02ff */
[----:B------:R-:W-:Y:S02]  /*1800*/  USEL UR33, UR67, 0x2, UP1 ;  /* 0x0000000243217887 */ /* 0x000fe40008800000 */
[----:B----4-:R-:W-:Y:S01]  /*1810*/  UIMAD UR50, UR4, UR50, URZ ;  /* 0x00000032043272a4 */ /* 0x010fe2000f8e02ff */
[----:B------:R-:W-:Y:S01]  /*1820*/  UMOV UR23, 0x1 ;  /* 0x0000000100177882 */ /* 0x000fe20000000000 */
[----:B------:R-:W-:-:S02]  /*1830*/  UMOV UR25, URZ ;  /* 0x000000ff00197c82 */ /* 0x000fc40008000000 */
[----:B------:R-:W-:Y:S02]  /*1840*/  UISETP.NE.AND UP2, UPT, UR50, URZ, UPT ;  /* 0x000000ff3200728c */ /* 0x000fe4000bf45270 */
[----:B------:R-:W-:Y:S01]  /*1850*/  UISETP.LT.U32.AND UP0, UPT, UR50, 0xc, UPT ;  /* 0x0000000c3200788c */ /* 0x000fe2000bf01070 */
[----:B------:R-:W-:Y:S01]  /*1860*/  UMOV UR30, URZ ;  /* 0x000000ff001e7c82 */ /* 0x000fe20008000000 */
[----:B------:R-:W-:Y:S02]  /*1870*/  UMOV UR34, URZ ;  /* 0x000000ff00227c82 */ /* 0x000fe40008000000 */
[----:B------:R-:W-:-:S04]  /*1880*/  USEL UR4, UR50, 0xc, UP0 ;  /* 0x0000000c32047887 */ /* 0x000fc80008000000 */
[----:B------:R-:W-:Y:S02]  /*1890*/  UIADD3 UR5, UPT, UPT, UR4, -0x1, URZ ;  /* 0xffffffff04057890 */ /* 0x000fe4000fffe0ff */
[----:B------:R-:W-:Y:S02]  /*18a0*/  @!UP2 UIADD3 UR5, UPT, UPT, UR4, URZ, URZ ;  /* 0x000000ff0405a290 */ /* 0x000fe4000fffe0ff */
[----:B------:R-:W-:Y:S02]  /*18b0*/  UIADD3 UR46, UPT, UPT, UR50, -UR4, URZ ;  /* 0x80000004322e7290 */ /* 0x000fe4000fffe0ff */
[----:B--2---:R-:W-:-:S12]  /*18c0*/  UIADD3 UR51, UPT, UPT, UR5, 0x1, URZ ;  /* 0x0000000105337890 */ /* 0x004fd8000fffe0ff */
.L_x_40:
[----:B------:R-:W1:Y:S01]  /*18d0*/  S2UR UR31, SR_CgaCtaId ;  /* 0x00000000001f79c3 */ /* 0x000e620000008800 */
[----:B------:R-:W-:Y:S01]  /*18e0*/  UMOV UR4, 0x400 ;  /* 0x0000040000047882 */ /* 0x000fe20000000000 */
[----:B------:R-:W-:Y:S01]  /*18f0*/  MOV R0, UR23 ;  /* 0x0000001700007c02 */ /* 0x000fe20008000f00 */
[----:B------:R-:W-:Y:S02]  /*1900*/  UISETP.NE.AND UP0, UPT, UR50, URZ, UPT ;  /* 0x000000ff3200728c */ /* 0x000fe4000bf05270 */
[----:B------:R-:W-:Y:S01]  /*1910*/  ULEA UR19, UR20, UR48, 0x7 ;  /* 0x0000003014137291 */ /* 0x000fe2000f8e38ff */
[----:B------:R-:W-:Y:S01]  /*1920*/  SHF.L.U32 R0, R0, 0x1f, RZ ;  /* 0x0000001f00007819 */ /* 0x000fe200000006ff */
[----:B------:R-:W-:Y:S01]  /*1930*/  UMOV UR24, URZ ;  /* 0x000000ff00187c82 */ /* 0x000fe20008000000 */
[----:B------:R-:W-:Y:S01]  /*1940*/  UMOV UR21, URZ ;  /* 0x000000ff00157c82 */ /* 0x000fe20008000000 */
[----:B------:R-:W-:Y:S01]  /*1950*/  UMOV UR20, URZ ;  /* 0x000000ff00147c82 */ /* 0x000fe20008000000 */
[----:B-1----:R-:W-:-:S04]  /*1960*/  ULEA UR31, UR31, UR4, 0x18 ;  /* 0x000000041f1f7291 */ /* 0x002fc8000f8ec0ff */
[----:B------:R-:W-:-:S09]  /*1970*/  ULEA UR4, UR25, UR31, 0x3 ;  /* 0x0000001f19047291 */ /* 0x000fd2000f8e18ff */
[----:B------:R1:W2:Y:S01]  /*1980*/  SYNCS.PHASECHK.TRANS64.TRYWAIT P0, [UR4+0x60], R0 ;  /* 0x00006000ff0075a7 */ /* 0x0002a20008001104 */
[----:B------:R-:W-:-:S04]  /*1990*/  ULEA.HI UR4, UR45, UR45, URZ, 0x1 ;  /* 0x0000002d2d047291 */ /* 0x000fc8000f8f08ff */
[----:B------:R-:W-:-:S04]  /*19a0*/  USHF.L.U32 UR4, UR4, 0x6, URZ ;  /* 0x0000000604047899 */ /* 0x000fc800080006ff */
[----:B------:R-:W-:Y:S01]  /*19b0*/  ULOP3.LUT UR35, UR48, 0xffffff80, UR4, 0xf8, !UPT ;  /* 0xffffff8030237892 */ /* 0x000fe2000f8ef804 */
[----:B------:R-:W-:Y:S11]  /*19c0*/  BRA.U !UP0, `(.L_x_23) ;  /* 0x00000005085c7547 */ /* 0x000ff6000b800000 */
[----:B------:R-:W3:Y:S01]  /*19d0*/  LDCU.128 UR8, c[0x0][0x480] ;  /* 0x00009000ff0877ac */ /* 0x000ee20008000c00 */
[----:B------:R-:W4:Y:S01]  /*19e0*/  LDCU.64 UR12, c[0x0][0x490] ;  /* 0x00009200ff0c77ac */ /* 0x000f220008000a00 */
[----:B------:R-:W1:Y:S01]  /*19f0*/  LDCU.64 UR20, c[0x0][0x4b0] ;  /* 0x00009600ff1477ac */ /* 0x000e620008000a00 */
[----:B------:R-:W1:Y:S01]  /*1a00*/  LDCU.64 UR16, c[0x0][0x4d0] ;  /* 0x00009a00ff1077ac */ /* 0x000e620008000a00 */
[----:B------:R-:W1:Y:S01]  /*1a10*/  LDCU UR43, c[0x0][0x390] ;  /* 0x00007200ff2b77ac */ /* 0x000e620008000800 */
[----:B---3--:R-:W-:Y:S02]  /*1a20*/  UIMAD.WIDE.U32 UR4, UR35, UR9, URZ ;  /* 0x00000009230472a5 */ /* 0x008fe4000f8e00ff */
[----:B------:R-:W-:Y:S01]  /*1a30*/  UISETP.NE.AND UP0, UPT, UR8, 0x1, UPT ;  /* 0x000000010800788c */ /* 0x000fe2000bf05270 */
[----:B------:R-:W3:Y:S04]  /*1a40*/  LDCU UR44, c[0x0][0x38c] ;  /* 0x00007180ff2c77ac */ /* 0x000ee80008000800 */
[----:B------:R-:W-:Y:S01]  /*1a50*/  UMOV UR4, UR5 ;  /* 0x0000000500047c82 */ /* 0x000fe20008000000 */
[----:B------:R-:W1:Y:S01]  /*1a60*/  LDCU.64 UR14, c[0x0][0x4b8] ;  /* 0x00009700ff0e77ac */ /* 0x000e620008000a00 */
[----:B------:R-:W-:-:S02]  /*1a70*/  USHF.R.U32.HI UR6, URZ, UR10, UR4 ;  /* 0x0000000aff067299 */ /* 0x000fc40008011604 */
[----:B------:R-:W-:Y:S02]  /*1a80*/  UIADD3 UR34, UPT, UPT, UR51, UR30, URZ ;  /* 0x0000001e33227290 */ /* 0x000fe4000fffe0ff */
[----:B------:R-:W-:Y:S02]  /*1a90*/  USEL UR6, UR35, UR6, !UP0 ;  /* 0x0000000623067287 */ /* 0x000fe4000c000000 */
[----:B------:R-:W-:Y:S02]  /*1aa0*/  UISETP.NE.AND UP0, UPT, UR11, 0x1, UPT ;  /* 0x000000010b00788c */ /* 0x000fe4000bf05270 */
[----:B----4-:R-:W-:Y:S02]  /*1ab0*/  UIMAD.WIDE.U32 UR4, UR6, UR12, URZ ;  /* 0x0000000c060472a5 */ /* 0x010fe4000f8e00ff */
[----:B------:R-:W-:Y:S01]  /*1ac0*/  UIADD3 UR7, UPT, UPT, -UR6, URZ, URZ ;  /* 0x000000ff06077290 */ /* 0x000fe2000fffe1ff */
[----:B------:R-:W-:-:S03]  /*1ad0*/  UMOV UR24, URZ ;  /* 0x000000ff00187c82 */ /* 0x000fc60008000000 */
[----:B------:R-:W-:Y:S01]  /*1ae0*/  UIMAD UR7, UR8, UR7, UR35 ;  /* 0x00000007080772a4 */ /* 0x000fe2000f8e0223 */
[----:B------:R-:W-:Y:S02]  /*1af0*/  UMOV UR4, UR5 ;  /* 0x0000000500047c82 */ /* 0x000fe40008000000 */
[----:B------:R-:W-:Y:S02]  /*1b00*/  USHF.R.U32.HI UR13, URZ, UR13, UR4 ;  /* 0x0000000dff0d7299 */ /* 0x000fe40008011604 */
[----:B------:R-:W4:Y:S02]  /*1b10*/  LDCU.64 UR4, c[0x0][0x4d8] ;  /* 0x00009b00ff0477ac */ /* 0x000f240008000a00 */
[----:B------:R-:W-:-:S04]  /*1b20*/  USEL UR13, UR6, UR13, !UP0 ;  /* 0x0000000d060d7287 */ /* 0x000fc8000c000000 */
[----:B------:R-:W-:-:S04]  /*1b30*/  UIADD3 UR12, UPT, UPT, -UR13, URZ, URZ ;  /* 0x000000ff0d0c7290 */ /* 0x000fc8000fffe1ff */
[----:B------:R-:W-:Y:S02]  /*1b40*/  UIMAD UR12, UR11, UR12, UR6 ;  /* 0x0000000c0b0c72a4 */ /* 0x000fe4000f8e0206 */
[----:B-1----:R-:W-:Y:S02]  /*1b50*/  UIMAD UR11, UR7, UR20, UR16 ;  /* 0x00000014070b72a4 */ /* 0x002fe4000f8e0210 */
[----:B------:R-:W-:Y:S01]  /*1b60*/  UIMAD UR12, UR12, UR21, UR17 ;  /* 0x000000150c0c72a4 */ /* 0x000fe2000f8e0211 */
[----:B------:R-:W-:Y:S01]  /*1b70*/  UMOV UR6, UR25 ;  /* 0x0000001900067c82 */ /* 0x000fe20008000000 */
[----:B------:R-:W-:Y:S01]  /*1b80*/  UMOV UR20, URZ ;  /* 0x000000ff00147c82 */ /* 0x000fe20008000000 */
[----:B---3--:R-:W-:-:S09]  /*1b90*/  UMOV UR21, URZ ;  /* 0x000000ff00157c82 */ /* 0x008fd20008000000 */
.L_x_29:
[----:B------:R-:W-:Y:S01]  /*1ba0*/  @!P3 MOV R3, 0x8000 ;  /* 0x000080000003b802 */ /* 0x000fe20000000f00 */
[----:B------:R-:W-:Y:S01]  /*1bb0*/  ULEA UR9, UR6, UR31, 0x3 ;  /* 0x0000001f06097291 */ /* 0x000fe2000f8e18ff */
[----:B-12---:R-:W-:Y:S11]  /*1bc0*/  @P0 BRA `(.L_x_24) ;  /* 0x0000000000100947 */ /* 0x006ff60003800000 */
[----:B------:R-:W-:Y:S04]  /*1bd0*/  MOV R0, UR23 ;  /* 0x0000001700007c02 */ /* 0x000fe80008000f00 */
[----:B------:R-:W-:Y:S04]  /*1be0*/  SHF.L.U32 R5, R0, 0x1f, RZ ;  /* 0x0000001f00057819 */ /* 0x000fe800000006ff */
[----:B------:R-:W1:Y:S02]  /*1bf0*/  SYNCS.PHASECHK.TRANS64.TRYWAIT P0, [UR9+0x60], R5 ;  /* 0x00006005ff0075a7 */ /* 0x000e640008001109 */
[----:B-1----:R-:W-:Y:S05]  /*1c00*/  @!P0 BRA `(.L_x_25) ;  /* 0x0000007c00608947 */ /* 0x002fea0003800000 */
.L_x_24:
[----:B------:R2:W-:Y:S01]  /*1c10*/  @!P3 SYNCS.ARRIVE.TRANS64 RZ, [UR9], R3 ;  /* 0x00000003ffffb9a7 */ /* 0x0005e20008000009 */
[----:B------:R-:W-:Y:S04]  /*1c20*/  ULOP3.LUT UR7, UR33, 0x2, URZ, 0xfc, !UPT ;  /* 0x0000000221077892 */ /* 0x000fe8000f8efcff */
[----:B------:R-:W-:Y:S09]  /*1c30*/  UISETP.NE.AND UP0, UPT, UR7, 0x2, UPT ;  /* 0x000000020700788c */ /* 0x000ff2000bf05270 */
[----:B------:R-:W-:Y:S05]  /*1c40*/  BRA.U UP0, `(.L_x_26) ;  /* 0x0000000100047547 */ /* 0x000fea000b800000 */
[----:B----4-:R-:W-:Y:S05]  /*1c50*/  BPT.TRAP 0x1 ;  /* 0x000000040000795c */ /* 0x010fea0000300000 */
.L_x_26:
[----:B------:R-:W-:Y:S04]  /*1c60*/  BSSY.RECONVERGENT B0, `(.L_x_27) ;  /* 0x0000003000007945 */ /* 0x000fe80003800200 */
[----:B------:R-:W-:Y:S05]  /*1c70*/  @P2 BRA `(.L_x_28) ;  /* 0x0000000000042947 */ /* 0x000fea0003800000 */
[----:B----4-:R-:W-:Y:S05]  /*1c80*/  BPT.TRAP 0x1 ;  /* 0x000000040000795c */ /* 0x010fea0000300000 */
.L_x_28:
[----:B----4-:R-:W-:Y:S05]  /*1c90*/  BSYNC.RECONVERGENT B0 ;  /* 0x0000000000007941 */ /* 0x010fea0003800200 */
.L_x_27:
[----:B------:R-:W-:Y:S02]  /*1ca0*/  UIADD3 UR7, UPT, UPT, UR6, 0x1, URZ ;  /* 0x0000000106077890 */ /* 0x000fe4000fffe0ff */
[----:B------:R-:W-:Y:S02]  /*1cb0*/  ULEA UR16, UR6, UR31, 0xd ;  /* 0x0000001f06107291 */ /* 0x000fe4000f8e68ff */
[----:B------:R-:W-:Y:S02]  /*1cc0*/  UISETP.NE.AND UP0, UPT, UR7, 0xc, UPT ;  /* 0x0000000c0700788c */ /* 0x000fe4000bf05270 */
[----:B------:R-:W-:Y:S02]  /*1cd0*/  UIADD3 UR28, UP1, UPT, UR36, 0x80, URZ ;  /* 0x00000080241c7890 */ /* 0x000fe4000ff3e0ff */
[----:B------:R-:W-:Y:S02]  /*1ce0*/  USEL UR8, URZ, 0x1, UP0 ;  /* 0x00000001ff087887 */ /* 0x000fe40008000000 */
[----:B------:R-:W-:Y:S02]  /*1cf0*/  USEL UR25, UR7, URZ, UP0 ;  /* 0x000000ff07197287 */ /* 0x000fe40008000000 */
[----:B------:R-:W-:Y:S02]  /*1d00*/  ULOP3.LUT UR23, UR23, UR8, URZ, 0x3c, !UPT ;  /* 0x0000000817177292 */ /* 0x000fe4000f8e3cff */
[----:B------:R-:W-:Y:S02]  /*1d10*/  ULEA UR7, UR25, UR31, 0x3 ;  /* 0x0000001f19077291 */ /* 0x000fe4000f8e18ff */
[----:B------:R-:W-:Y:S02]  /*1d20*/  ULOP3.LUT UR9, UR9, 0xfefffff8, URZ, 0xc0, !UPT ;  /* 0xfefffff809097892 */ /* 0x000fe4000f8ec0ff */
[----:B------:R-:W-:Y:S01]  /*1d30*/  USHF.L.U32 UR10, UR24, 0x5, URZ ;  /* 0x00000005180a7899 */ /* 0x000fe200080006ff */
[----:B-1----:R-:W-:Y:S01]  /*1d40*/  MOV R0, UR23 ;  /* 0x0000001700007c02 */ /* 0x002fe20008000f00 */
[----:B------:R-:W-:Y:S02]  /*1d50*/  UIADD3.X UR29, UPT, UPT, URZ, UR37, URZ, UP1, !UPT ;  /* 0x00000025ff1d7290 */ /* 0x000fe40008ffe4ff */
[----:B------:R-:W-:Y:S01]  /*1d60*/  UIADD3 UR8, UPT, UPT, UR16, 0x8400, URZ ;  /* 0x0000840010087890 */ /* 0x000fe2000fffe0ff */
[----:B--2---:R-:W-:Y:S01]  /*1d70*/  SHF.L.U32 R3, R0, 0x1f, RZ ;  /* 0x0000001f00037819 */ /* 0x004fe200000006ff */
[----:B------:R-:W-:Y:S02]  /*1d80*/  UIADD3 UR26, UP0, UPT, UR36, 0x180, URZ ;  /* 0x00000180241a7890 */ /* 0x000fe4000ff1e0ff */
[----:B------:R-:W-:Y:S01]  /*1d90*/  UIADD3 UR16, UPT, UPT, UR16, 0x20400, URZ ;  /* 0x0002040010107890 */ /* 0x000fe2000fffe0ff */
[----:B------:R3:W1:Y:S01]  /*1da0*/  SYNCS.PHASECHK.TRANS64.TRYWAIT P0, [UR7+0x60], R3 ;  /* 0x00006003ff0075a7 */ /* 0x0006620008001107 */
[----:B------:R-:W-:Y:S02]  /*1db0*/  UIMAD UR7, UR20, UR14, UR4 ;  /* 0x0000000e140772a4 */ /* 0x000fe4000f8e0204 */
[----:B------:R-:W-:Y:S02]  /*1dc0*/  UIMAD UR6, UR21, UR15, UR5 ;  /* 0x0000000f150672a4 */ /* 0x000fe4000f8e0205 */
[----:B------:R-:W-:Y:S02]  /*1dd0*/  UIADD3.X UR27, UPT, UPT, URZ, UR37, URZ, UP0, !UPT ;  /* 0x00000025ff1b7290 */ /* 0x000fe400087fe4ff */
[----:B------:R-:W-:Y:S02]  /*1de0*/  UPRMT UR6, UR7, 0x40, UR6 ;  /* 0x0000004007067896 */ /* 0x000fe40008000006 */
[----:B------:R-:W-:Y:S02]  /*1df0*/  UIADD3 UR32, UPT, UPT, UR20, 0x1, URZ ;  /* 0x0000000114207890 */ /* 0x000fe4000fffe0ff */
[----:B------:R-:W-:Y:S02]  /*1e00*/  UPRMT UR6, UR6, 0x5410, URZ ;  /* 0x0000541006067896 */ /* 0x000fe400080000ff */
[----:B------:R-:W-:Y:S02]  /*1e10*/  UISETP.NE.AND UP2, UPT, UR32, UR44, UPT ;  /* 0x0000002c2000728c */ /* 0x000fe4000bf45270 */
[----:B------:R-:W-:Y:S02]  /*1e20*/  UIADD3 UR22, UPT, UPT, UR21, 0x1, URZ ;  /* 0x0000000115167890 */ /* 0x000fe4000fffe0ff */
[----:B------:R-:W-:Y:S02]  /*1e30*/  UIADD3 UR30, UPT, UPT, UR30, 0x1, URZ ;  /* 0x000000011e1e7890 */ /* 0x000fe4000fffe0ff */
[----:B------:R-:W-:Y:S01]  /*1e40*/  UIADD3 UR7, UPT, UPT, UR24, 0x1, URZ ;  /* 0x0000000118077890 */ /* 0x000fe2000fffe0ff */
[----:B------:R-:W-:Y:S01]  /*1e50*/  UMOV UR40, 0x0 ;  /* 0x0000000000287882 */ /* 0x000fe20000000000 */
[----:B------:R-:W-:Y:S01]  /*1e60*/  UMOV UR41, 0x10000000 ;  /* 0x1000000000297882 */ /* 0x000fe20000000000 */
[----:B------:R-:W-:Y:S01]  /*1e70*/  UMOV UR17, UR9 ;  /* 0x0000000900117c82 */ /* 0x000fe20008000000 */
[----:B------:R2:W-:Y:S01]  /*1e80*/  UTMALDG.4D.IM2COL.2CTA [UR8], [UR28], UR6, desc[UR40] ;  /* 0x000028081c0073b4 */ /* 0x0005e20008259006 */
[----:B------:R-:W-:Y:S01]  /*1e90*/  @UP2 UIADD3 UR22, UPT, UPT, UR21, URZ, URZ ;  /* 0x000000ff15162290 */ /* 0x000fe2000fffe0ff */
[----:B------:R-:W-:Y:S03]  /*1ea0*/  UMOV UR18, UR10 ;  /* 0x0000000a00127c82 */ /* 0x000fe60008000000 */
[----:B------:R-:W-:Y:S01]  /*1eb0*/  UISETP.NE.AND UP0, UPT, UR22, UR43, UPT ;  /* 0x0000002b1600728c */ /* 0x000fe2000bf05270 */
[----:B------:R4:W-:Y:S10]  /*1ec0*/  UTMALDG.4D.2CTA [UR16], [UR26], desc[UR40] ;  /* 0x000028101a0075b4 */ /* 0x0009f40008219000 */
[----:B------:R-:W-:Y:S07]  /*1ed0*/  @UP0 UIADD3 UR7, UPT, UPT, UR24, URZ, URZ ;  /* 0x000000ff18070290 */ /* 0x000fee000fffe0ff */
[----:B------:R-:W-:Y:S01]  /*1ee0*/  UMOV UR24, UR7 ;  /* 0x0000000700187c82 */ /* 0x000fe20008000000 */
[----:B--2---:R-:W-:Y:S01]  /*1ef0*/  UMOV UR6, UR25 ;  /* 0x0000001900067c82 */ /* 0x004fe20008000000 */
[----:B----4-:R-:W-:Y:S02]  /*1f00*/  USEL UR21, UR22, URZ, UP0 ;  /* 0x000000ff16157287 */ /* 0x010fe40008000000 */
[----:B------:R-:W-:Y:S02]  /*1f10*/  UISETP.NE.AND UP0, UPT, UR30, UR34, UPT ;  /* 0x000000221e00728c */ /* 0x000fe4000bf05270 */
[----:B------:R-:W-:Y:S07]  /*1f20*/  USEL UR20, UR32, URZ, UP2 ;  /* 0x000000ff20147287 */ /* 0x000fee0009000000 */
[----:B---3--:R-:W-:Y:S05]  /*1f30*/  BRA.U UP0, `(.L_x_29) ;  /* 0xfffffffd00187547 */ /* 0x008fea000b83ffff */
.L_x_23:
[----:B------:R-:W-:Y:S01]  /*1f40*/  ULEA UR4, UR25, UR31, 0x3 ;  /* 0x0000001f19047291 */ /* 0x000fe2000f8e18ff */
[----:B-1----:R-:W-:Y:S01]  /*1f50*/  MOV R0, UR23 ;  /* 0x0000001700007c02 */ /* 0x002fe20008000f00 */
[----:B------:R-:W-:Y:S01]  /*1f60*/  @!P1 SYNCS.ARRIVE.TRANS64.A1T0 RZ, [UR31+0x108], RZ ;  /* 0x000108ffffff99a7 */ /* 0x000fe2000810001f */
[----:B------:R-:W-:Y:S02]  /*1f70*/  UISETP.GE.AND UP0, UPT, UR46, 0x1, UPT ;  /* 0x000000012e00788c */ /* 0x000fe4000bf06270 */
[----:B------:R-:W-:-:S04]  /*1f80*/  SHF.L.U32 R0, R0, 0x1f, RZ ;  /* 0x0000001f00007819 */ /* 0x000fc800000006ff */
[----:B--2---:R1:W2:Y:S03]  /*1f90*/  SYNCS.PHASECHK.TRANS64.TRYWAIT P0, [UR4+0x60], R0 ;  /* 0x00006000ff0075a7 */ /* 0x0042a60008001104 */
[----:B------:R-:W-:Y:S05]  /*1fa0*/  BRA.U !UP0, `(.L_x_30) ;  /* 0x0000000508587547 */ /* 0x000fea000b800000 */
        /* <DEDUP_REMOVED lines=16> */
[----:B------:R-:W-:-:S03]  /*20b0*/  UMOV UR32, UR46 ;  /* 0x0000002e00207c82 */ /* 0x000fc60008000000 */
        /* <DEDUP_REMOVED lines=9> */
[----:B---3--:R-:W-:-:S11]  /*2150*/  UMOV UR6, UR25 ;  /* 0x0000001900067c82 */ /* 0x008fd60008000000 */
.L_x_36:
[----:B------:R-:W-:Y:S01]  /*2160*/  @!P3 MOV R3, 0x8000 ;  /* 0x000080000003b802 */ /* 0x000fe20000000f00 */
[----:B------:R-:W-:Y:S01]  /*2170*/  ULEA UR9, UR6, UR31, 0x3 ;  /* 0x0000001f06097291 */ /* 0x000fe2000f8e18ff */
[----:B-12---:R-:W-:Y:S11]  /*2180*/  @P0 BRA `(.L_x_31) ;  /* 0x0000000000100947 */ /* 0x006ff60003800000 */
[----:B------:R-:W-:Y:S04]  /*2190*/  MOV R0, UR23 ;  /* 0x0000001700007c02 */ /* 0x000fe80008000f00 */
[----:B------:R-:W-:Y:S04]  /*21a0*/  SHF.L.U32 R5, R0, 0x1f, RZ ;  /* 0x0000001f00057819 */ /* 0x000fe800000006ff */
[----:B------:R-:W1:Y:S02]  /*21b0*/  SYNCS.PHASECHK.TRANS64.TRYWAIT P0, [UR9+0x60], R5 ;  /* 0x00006005ff0075a7 */ /* 0x000e640008001109 */
[----:B-1----:R-:W-:Y:S05]  /*21c0*/  @!P0 BRA `(.L_x_32) ;  /* 0x0000007800088947 */ /* 0x002fea0003800000 */
.L_x_31:
[----:B------:R2:W-:Y:S01]  /*21d0*/  @!P3 SYNCS.ARRIVE.TRANS64 RZ, [UR9], R3 ;  /* 0x00000003ffffb9a7 */ /* 0x0005e20008000009 */
[----:B------:R-:W-:Y:S04]  /*21e0*/  ULOP3.LUT UR7, UR33, 0x2, URZ, 0xfc, !UPT ;  /* 0x0000000221077892 */ /* 0x000fe8000f8efcff */
[----:B------:R-:W-:Y:S09]  /*21f0*/  UISETP.NE.AND UP0, UPT, UR7, 0x2, UPT ;  /* 0x000000020700788c */ /* 0x000ff2000bf05270 */
[----:B------:R-:W-:Y:S05]  /*2200*/  BRA.U UP0, `(.L_x_33) ;  /* 0x0000000100047547 */ /* 0x000fea000b800000 */
[----:B----4-:R-:W-:Y:S05]  /*2210*/  BPT.TRAP 0x1 ;  /* 0x000000040000795c */ /* 0x010fea0000300000 */
.L_x_33:
[----:B------:R-:W-:Y:S04]  /*2220*/  BSSY.RECONVERGENT B0, `(.L_x_34) ;  /* 0x0000003000007945 */ /* 0x000fe80003800200 */
[----:B------:R-:W-:Y:S05]  /*2230*/  @P2 BRA `(.L_x_35) ;  /* 0x0000000000042947 */ /* 0x000fea0003800000 */
[----:B----4-:R-:W-:Y:S05]  /*2240*/  BPT.TRAP 0x1 ;  /* 0x000000040000795c */ /* 0x010fea0000300000 */
.L_x_35:
[----:B----4-:R-:W-:Y:S05]  /*2250*/  BSYNC.RECONVERGENT B0 ;  /* 0x0000000000007941 */ /* 0x010fea0003800200 */
.L_x_34:
        /* <DEDUP_REMOVED lines=25> */
[----:B------:R-:W-:Y:S01]  /*23f0*/  UIADD3 UR7, UPT, UPT, UR24, 0x1, URZ ;  /* 0x0000000118077890 */ /* 0x000fe2000fffe0ff */
[----:B------:R-:W-:Y:S01]  /*2400*/  UMOV UR40, 0x0 ;  /* 0x0000000000287882 */ /* 0x000fe20000000000 */
[----:B------:R-:W-:Y:S01]  /*2410*/  UMOV UR41, 0x10000000 ;  /* 0x1000000000297882 */ /* 0x000fe20000000000 */
[----:B------:R-:W-:Y:S01]  /*2420*/  UMOV UR17, UR9 ;  /* 0x0000000900117c82 */ /* 0x000fe20008000000 */
[----:B------:R2:W-:Y:S01]  /*2430*/  UTMALDG.4D.IM2COL.2CTA [UR8], [UR28], UR6, desc[UR40] ;  /* 0x000028081c0073b4 */ /* 0x0005e20008259006 */
[----:B------:R-:W-:Y:S02]  /*2440*/  UMOV UR18, UR10 ;  /* 0x0000000a00127c82 */ /* 0x000fe40008000000 */
[----:B------:R-:W-:Y:S04]  /*2450*/  @UP2 UIADD3 UR22, UPT, UPT, UR21, URZ, URZ ;  /* 0x000000ff15162290 */ /* 0x000fe8000fffe0ff */
[----:B------:R-:W-:Y:S01]  /*2460*/  UISETP.NE.AND UP0, UPT, UR22, UR43, UPT ;  /* 0x0000002b1600728c */ /* 0x000fe2000bf05270 */
[----:B------:R4:W-:Y:S10]  /*2470*/  UTMALDG.4D.2CTA [UR16], [UR26], desc[UR40] ;  /* 0x000028101a0075b4 */ /* 0x0009f40008219000 */
[----:B------:R-:W-:Y:S07]  /*2480*/  @UP0 UIADD3 UR7, UPT, UPT, UR24, URZ, URZ ;  /* 0x000000ff18070290 */ /* 0x000fee000fffe0ff */
[----:B------:R-:W-:Y:S01]  /*2490*/  UMOV UR24, UR7 ;  /* 0x0000000700187c82 */ /* 0x000fe20008000000 */
[----:B--2---:R-:W-:Y:S02]  /*24a0*/  UIADD3 UR6, UPT, UPT, UR32, -0x1, URZ ;  /* 0xffffffff20067890 */ /* 0x004fe4000fffe0ff */
[----:B----4-:R-:W-:Y:S02]  /*24b0*/  USEL UR21, UR22, URZ, UP0 ;  /* 0x000000ff16157287 */ /* 0x010fe40008000000 */
[----:B------:R-:W-:Y:S02]  /*24c0*/  UISETP.GT.U32.AND UP0, UPT, UR32, 0x1, UPT ;  /* 0x000000012000788c */ /* 0x000fe4000bf04070 */
[----:B------:R-:W-:Y:S01]  /*24d0*/  USEL UR20, UR30, URZ, UP2 ;  /* 0x000000ff1e147287 */ /* 0x000fe20009000000 */
[----:B------:R-:W-:Y:S01]  /*24e0*/  UMOV UR32, UR6 ;  /* 0x0000000600207c82 */ /* 0x000fe20008000000 */
[----:B------:R-:W-:Y:S05]  /*24f0*/  UMOV UR6, UR25 ;  /* 0x0000001900067c82 */ /* 0x000fea0008000000 */
[----:B---3--:R-:W-:Y:S05]  /*2500*/  BRA.U UP0, `(.L_x_36) ;  /* 0xfffffffd00147547 */ /* 0x008fea000b83ffff */
.L_x_30:
[----:B------:R-:W-:Y:S01]  /*2510*/  SHF.L.U32 R3, R2, 0x1f, RZ ;  /* 0x0000001f02037819 */ /* 0x000fe200000006ff */
[----:B------:R-:W-:-:S03]  /*2520*/  NOP ;  /* 0x0000000000007918 */ /* 0x000fc60000000000 */
[----:B-12---:R-:W1:Y:S02]  /*2530*/  SYNCS.PHASECHK.TRANS64.TRYWAIT P0, [UR31+0x110], R3 ;  /* 0x00011003ff0075a7 */ /* 0x006e64000800111f */
[----:B-1----:R-:W-:Y:S05]  /*2540*/  @!P0 BRA `(.L_x_37) ;  /* 0x0000007400408947 */ /* 0x002fea0003800000 */
.L_x_154:
[----:B------:R-:W2:Y:S01]  /*2550*/  LDS.128 R4, [UR31+0x150] ;  /* 0x0001501fff047984 */ /* 0x000ea20008000c00 */
[----:B------:R-:W-:Y:S02]  /*2560*/  UIADD3 UR4, UPT, UPT, UR31, 0x118, URZ ;  /* 0x000001181f047890 */ /* 0x000fe4000fffe0ff */
[----:B------:R-:W-:Y:S01]  /*2570*/  UISETP.GE.AND UP0, UPT, UR39, 0x1, UPT ;  /* 0x000000012700788c */ /* 0x000fe2000bf06270 */
[----:B------:R-:W-:Y:S01]  /*2580*/  @!PT LDS RZ, [RZ] ;  /* 0x00000000fffff984 */ /* 0x000fe20000000800 */
[----:B------:R-:W-:Y:S01]  /*2590*/  @!PT LDS RZ, [RZ] ;  /* 0x00000000fffff984 */ /* 0x000fe20000000800 */
[----:B------:R-:W-:Y:S01]  /*25a0*/  @!PT LDS RZ, [RZ] ;  /* 0x00000000fffff984 */ /* 0x000fe20000000800 */
[----:B------:R-:W-:Y:S01]  /*25b0*/  @!PT LDS RZ, [RZ] ;  /* 0x00000000fffff984 */ /* 0x000fe20000000800 */
[----:B------:R3:W-:Y:S06]  /*25c0*/  MEMBAR.ALL.CTA ;  /* 0x0000000000007992 */ /* 0x0007ec0000008000 */
[----:B---3--:R-:W3:Y:S01]  /*25d0*/  FENCE.VIEW.ASYNC.S ;  /* 0x00000000000073c6 */ /* 0x008ee20000000000 */
[----:B------:R-:W-:-:S09]  /*25e0*/  UPRMT UR4, URZ, 0x654, UR4 ;  /* 0x00000654ff047896 */ /* 0x000fd20008000004 */
[----:B---3--:R-:W-:Y:S01]  /*25f0*/  SYNCS.ARRIVE.TRANS64.RED.A1T0 RZ, [UR4], RZ ;  /* 0x000000ffffff79a7 */ /* 0x008fe20008100404 */
[----:B--2---:R-:W-:-:S13]  /*2600*/  LOP3.LUT P0, RZ, R6, 0x1, RZ, 0xc0, !PT ;  /* 0x0000000106ff7812 */ /* 0x004fda000780c0ff */
[----:B------:R-:W-:Y:S01]  /*2610*/  VOTEU.ANY UP1, P0 ;  /* 0x0000000000ff7886 */ /* 0x000fe20000020100 */
[----:B------:R-:W-:-:S13]  /*2620*/  PLOP3.LUT P0, PT, PT, PT, UP1, 0x80, 0x8 ;  /* 0x000000000008781c */ /* 0x000fda0003f0f018 */
[----:B-1----:R-:W-:Y:S02]  /*2630*/  @P0 MOV R0, R4 ;  /* 0x0000000400000202 */ /* 0x002fe40000000f00 */
[----:B------:R-:W-:Y:S02]  /*2640*/  @P0 LOP3.LUT R4, R5, 0xffff, RZ, 0xc0, !PT ;  /* 0x0000ffff05040812 */ /* 0x000fe400078ec0ff */
[----:B------:R-:W-:Y:S02]  /*2650*/  @P0 R2UR UR6, R0 ;  /* 0x00000000000602ca */ /* 0x000fe400000e0000 */
[----:B------:R-:W-:-:S11]  /*2660*/  @P0 R2UR UR5, R4 ;  /* 0x00000000040502ca */ /* 0x000fd600000e0000 */
[----:B------:R-:W-:Y:S02]  /*2670*/  @UP1 UMOV UR42, UR6 ;  /* 0x00000006002a1c82 */ /* 0x000fe40008000000 */
[----:B------:R-:W-:Y:S01]  /*2680*/  @UP1 UMOV UR38, UR5 ;  /* 0x0000000500261c82 */ /* 0x000fe20008000000 */
[----:B------:R-:W-:Y:S05]  /*2690*/  BRA.U !UP0, `(.L_x_38) ;  /* 0x0000000108d47547 */ /* 0x000fea000b800000 */
[----:B------:R-:W1:Y:S01]  /*26a0*/  LDCU.128 UR16, c[0x0][0xb10] ;  /* 0x00016200ff1077ac */ /* 0x000e620008000c00 */
[----:B------:R-:W2:Y:S01]  /*26b0*/  LDCU UR21, c[0x0][0xb20] ;  /* 0x00016400ff1577ac */ /* 0x000ea20008000800 */
[----:B------:R-:W3:Y:S01]  /*26c0*/  LDCU UR20, c[0x0][0xb0c] ;  /* 0x00016180ff1477ac */ /* 0x000ee20008000800 */
[----:B------:R-:W4:Y:S01]  /*26d0*/  LDCU.64 UR8, c[0x0][0xb28] ;  /* 0x00016500ff0877ac */ /* 0x000f220008000a00 */
[----:B------:R-:W-:Y:S02]  /*26e0*/  UISETP.NE.AND UP3, UPT, UR39, 0x1, UPT ;  /* 0x000000012700788c */ /* 0x000fe4000bf65270 */
[----:B-1----:R-:W-:Y:S02]  /*26f0*/  UIMAD.WIDE.U32 UR4, UR47, UR19, URZ ;  /* 0x000000132f0472a5 */ /* 0x002fe4000f8e00ff */
[----:B------:R-:W-:Y:S02]  /*2700*/  UIMAD.WIDE.U32 UR6, UR49, UR16, URZ ;  /* 0x00000010310672a5 */ /* 0x000fe4000f8e00ff */
[----:B------:R-:W-:-:S02]  /*2710*/  UISETP.NE.AND UP0, UPT, UR18, 0x1, UPT ;  /* 0x000000011200788c */ /* 0x000fc4000bf05270 */
[----:B------:R-:W-:Y:S01]  /*2720*/  UIMAD.WIDE.U32 UR14, UR38, UR19, URZ ;  /* 0x00000013260e72a5 */ /* 0x000fe2000f8e00ff */
[----:B------:R-:W-:Y:S02]  /*2730*/  UMOV UR4, UR5 ;  /* 0x0000000500047c82 */ /* 0x000fe40008000000 */
[----:B------:R-:W-:Y:S01]  /*2740*/  UMOV UR6, UR7 ;  /* 0x0000000700067c82 */ /* 0x000fe20008000000 */
[----:B--2---:R-:W-:Y:S02]  /*2750*/  USHF.R.U32.HI UR4, URZ, UR21, UR4 ;  /* 0x00000015ff047299 */ /* 0x004fe40008011604 */
[----:B---3--:R-:W-:Y:S02]  /*2760*/  UISETP.NE.AND UP2, UPT, UR20, 0x1, UPT ;  /* 0x000000011400788c */ /* 0x008fe4000bf45270 */
[----:B------:R-:W-:Y:S02]  /*2770*/  USHF.R.U32.HI UR6, URZ, UR17, UR6 ;  /* 0x00000011ff067299 */ /* 0x000fe40008011606 */
[----:B------:R-:W-:-:S02]  /*2780*/  USEL UR5, UR47, UR4, !UP0 ;  /* 0x000000042f057287 */ /* 0x000fc4000c000000 */
[----:B------:R-:W-:Y:S02]  /*2790*/  USEL UR6, UR49, UR6, !UP2 ;  /* 0x0000000631067287 */ /* 0x000fe4000d000000 */
[----:B----4-:R-:W-:Y:S01]  /*27a0*/  UIMAD.WIDE.U32 UR10, UR5, UR8, URZ ;  /* 0x00000008050a72a5 */ /* 0x010fe2000f8e00ff */
[----:B------:R-:W-:Y:S01]  /*27b0*/  UMOV UR4, UR15 ;  /* 0x0000000f00047c82 */ /* 0x000fe20008000000 */
[----:B------:R-:W-:Y:S02]  /*27c0*/  UIMAD.WIDE.U32 UR12, UR42, UR16, URZ ;  /* 0x000000102a0c72a5 */ /* 0x000fe4000f8e00ff */
[----:B------:R-:W-:-:S03]  /*27d0*/  UIMAD.WIDE.U32 UR14, UR6, UR8, URZ ;  /* 0x00000008060e72a5 */ /* 0x000fc6000f8e00ff */
[----:B------:R-:W-:Y:S01]  /*27e0*/  UMOV UR10, UR11 ;  /* 0x0000000b000a7c82 */ /* 0x000fe20008000000 */
[----:B------:R-:W-:Y:S02]  /*27f0*/  USHF.R.U32.HI UR4, URZ, UR21, UR4 ;  /* 0x00000015ff047299 */ /* 0x000fe40008011604 */
[----:B------:R-:W-:Y:S01]  /*2800*/  @UP3 USHF.R.U32.HI UR5, URZ, UR9, UR10 ;  /* 0x00000009ff053299 */ /* 0x000fe2000801160a */
[----:B------:R-:W-:Y:S01]  /*2810*/  UMOV UR12, UR13 ;  /* 0x0000000d000c7c82 */ /* 0x000fe20008000000 */
[----:B------:R-:W-:Y:S01]  /*2820*/  UMOV UR14, UR15 ;  /* 0x0000000f000e7c82 */ /* 0x000fe20008000000 */
[----:B------:R-:W-:Y:S02]  /*2830*/  USHF.R.U32.HI UR17, URZ, UR17, UR12 ;  /* 0x00000011ff117299 */ /* 0x000fe4000801160c */
[----:B------:R-:W-:Y:S02]  /*2840*/  USEL UR4, UR38, UR4, !UP0 ;  /* 0x0000000426047287 */ /* 0x000fe4000c000000 */
[----:B------:R-:W-:-:S02]  /*2850*/  @UP3 USHF.R.U32.HI UR6, URZ, UR9, UR14 ;  /* 0x00000009ff063299 */ /* 0x000fc4000801160e */
[----:B------:R-:W-:Y:S02]  /*2860*/  UIMAD UR7, UR39, UR5, URZ ;  /* 0x00000005270772a4 */ /* 0x000fe4000f8e02ff */
[----:B------:R-:W-:Y:S02]  /*2870*/  USEL UR5, UR42, UR17, !UP2 ;  /* 0x000000112a057287 */ /* 0x000fe4000d000000 */
[----:B------:R-:W-:Y:S02]  /*2880*/  UIMAD UR10, UR39, UR6, URZ ;  /* 0x00000006270a72a4 */ /* 0x000fe4000f8e02ff */
[----:B------:R-:W-:Y:S02]  /*2890*/  UISETP.GE.AND UP0, UPT, UR4, UR7, UPT ;  /* 0x000000070400728c */ /* 0x000fe4000bf06270 */
[----:B------:R-:W-:Y:S02]  /*28a0*/  UIMAD.WIDE.U32 UR12, UR4, UR8, URZ ;  /* 0x00000008040c72a5 */ /* 0x000fe4000f8e00ff */
[----:B------:R-:W-:-:S02]  /*28b0*/  UISETP.GE.OR UP0, UPT, UR5, UR10, UP0 ;  /* 0x0000000a0500728c */ /* 0x000fc40008706670 */
[----:B------:R-:W-:Y:S02]  /*28c0*/  UIMAD.WIDE.U32 UR10, UR5, UR8, URZ ;  /* 0x00000008050a72a5 */ /* 0x000fe4000f8e00ff */
[----:B------:R-:W-:Y:S01]  /*28d0*/  UIADD3 UR12, UPT, UPT, -UR4, URZ, URZ ;  /* 0x000000ff040c7290 */ /* 0x000fe2000fffe1ff */
[----:B------:R-:W-:Y:S01]  /*28e0*/  UMOV UR8, UR13 ;  /* 0x0000000d00087c82 */ /* 0x000fe20008000000 */
[----:B------:R-:W-:Y:S02]  /*28f0*/  UIADD3 UR10, UPT, UPT, -UR5, URZ, URZ ;  /* 0x000000ff050a7290 */ /* 0x000fe4000fffe1ff */
[----:B------:R-:W-:-:S03]  /*2900*/  USHF.R.U32.HI UR8, URZ, UR9, UR8 ;  /* 0x00000009ff087299 */ /* 0x000fc60008011608 */
[----:B------:R-:W-:Y:S01]  /*2910*/  @!UP0 UMOV UR7, UR11 ;  /* 0x0000000b00078c82 */ /* 0x000fe20008000000 */
[----:B------:R-:W-:Y:S02]  /*2920*/  UIMAD UR12, UR18, UR12, UR38 ;  /* 0x0000000c120c72a4 */ /* 0x000fe4000f8e0226 */
[----:B------:R-:W-:Y:S02]  /*2930*/  USEL UR8, UR4, UR8, !UP3 ;  /* 0x0000000804087287 */ /* 0x000fe4000d800000 */
[----:B------:R-:W-:Y:S02]  /*2940*/  @!UP0 USHF.R.U32.HI UR7, URZ, UR9, UR7 ;  /* 0x00000009ff078299 */ /* 0x000fe40008011607 */
[----:B------:R-:W-:Y:S02]  /*2950*/  UIADD3 UR9, UPT, UPT, -UR8, URZ, URZ ;  /* 0x000000ff08097290 */ /* 0x000fe4000fffe1ff */
[----:B------:R-:W-:Y:S02]  /*2960*/  @!UP0 USEL UR7, UR5, UR7, !UP3 ;  /* 0x0000000705078287 */ /* 0x000fe4000d800000 */
[----:B------:R-:W-:-:S02]  /*2970*/  UIMAD UR9, UR39, UR9, UR4 ;  /* 0x00000009270972a4 */ /* 0x000fc4000f8e0204 */
[----:B------:R-:W-:Y:S02]  /*2980*/  @!UP0 UIADD3 UR8, UPT, UPT, UR8, -UR7, URZ ;  /* 0x8000000708088290 */ /* 0x000fe4000fffe0ff */
[----:B------:R-:W-:Y:S02]  /*2990*/  @!UP0 UIMAD UR7, UR9, UR6, UR7 ;  /* 0x00000006090782a4 */ /* 0x000fe4000f8e0207 */
[----:B------:R-:W-:Y:S02]  /*29a0*/  @!UP0 UIMAD UR4, UR39, UR8, UR5 ;  /* 0x00000008270482a4 */ /* 0x000fe4000f8e0205 */
[----:B------:R-:W-:Y:S02]  /*29b0*/  UIMAD UR6, UR20, UR10, UR42 ;  /* 0x0000000a140672a4 */ /* 0x000fe4000f8e022a */
[----:B------:R-:W-:Y:S01]  /*29c0*/  UIMAD UR38, UR4, UR18, UR12 ;  /* 0x00000012042672a4 */ /* 0x000fe2000f8e020c */
[----:B------:R-:W-:Y:S02]  /*29d0*/  @!UP0 UMOV UR5, UR7 ;  /* 0x0000000700058c82 */ /* 0x000fe40008000000 */
[----:B------:R-:W-:-:S12]  /*29e0*/  UIMAD UR42, UR5, UR20, UR6 ;  /* 0x00000014052a72a4 */ /* 0x000fd8000f8e0206 */
.L_x_38:
[----:B------:R-:W1:Y:S02]  /*29f0*/  LDCU UR4, c[0x0][0xb30] ;  /* 0x00016600ff0477ac */ /* 0x000e640008000800 */
[----:B-1----:R-:W-:-:S09]  /*2a00*/  UISETP.NE.AND UP0, UPT, UR4, 0x1, UPT ;  /* 0x000000010400788c */ /* 0x002fd2000bf05270 */
[----:B------:R-:W-:Y:S05]  /*2a10*/  BRA.U UP0, `(.L_x_39) ;  /* 0x0000000100447547 */ /* 0x000fea000b800000 */
[----:B------:R-:W1:Y:S01]  /*2a20*/  LDCU.128 UR8, c[0x0][0xb10] ;  /* 0x00016200ff0877ac */ /* 0x000e620008000c00 */
[----:B------:R-:W2:Y:S01]  /*2a30*/  LDCU UR12, c[0x0][0xb0c] ;  /* 0x00016180ff0c77ac */ /* 0x000ea20008000800 */
[----:B------:R-:W3:Y:S01]  /*2a40*/  LDCU UR13, c[0x0][0xb20] ;  /* 0x00016400ff0d77ac */ /* 0x000ee20008000800 */
[----:B-1----:R-:W-:Y:S02]  /*2a50*/  UIMAD.WIDE.U32 UR6, UR42, UR8, URZ ;  /* 0x000000082a0672a5 */ /* 0x002fe4000f8e00ff */
[----:B------:R-:W-:Y:S02]  /*2a60*/  UIMAD.WIDE.U32 UR4, UR38, UR11, URZ ;  /* 0x0000000b260472a5 */ /* 0x000fe4000f8e00ff */
[----:B--2---:R-:W-:Y:S02]  /*2a70*/  UISETP.NE.AND UP2, UPT, UR12, 0x1, UPT ;  /* 0x000000010c00788c */ /* 0x004fe4000bf45270 */
[----:B------:R-:W-:Y:S01]  /*2a80*/  UISETP.NE.AND UP0, UPT, UR10, 0x1, UPT ;  /* 0x000000010a00788c */ /* 0x000fe2000bf05270 */
[----:B------:R-:W-:-:S02]  /*2a90*/  UMOV UR6, UR7 ;  /* 0x0000000700067c82 */ /* 0x000fc40008000000 */
[----:B------:R-:W-:Y:S01]  /*2aa0*/  UMOV UR4, UR5 ;  /* 0x0000000500047c82 */ /* 0x000fe20008000000 */
[----:B------:R-:W-:Y:S02]  /*2ab0*/  USHF.R.U32.HI UR6, URZ, UR9, UR6 ;  /* 0x00000009ff067299 */ /* 0x000fe40008011606 */
[----:B---3--:R-:W-:Y:S02]  /*2ac0*/  USHF.R.U32.HI UR4, URZ, UR13, UR4 ;  /* 0x0000000dff047299 */ /* 0x008fe40008011604 */
[----:B------:R-:W-:Y:S02]  /*2ad0*/  USEL UR5, UR42, UR6, !UP2 ;  /* 0x000000062a057287 */ /* 0x000fe4000d000000 */
[----:B------:R-:W-:-:S04]  /*2ae0*/  USEL UR4, UR38, UR4, !UP0 ;  /* 0x0000000426047287 */ /* 0x000fc8000c000000 */
[----:B------:R-:W-:Y:S02]  /*2af0*/  UIADD3 UR6, UPT, UPT, UR5, -UR4, URZ ;  /* 0x8000000405067290 */ /* 0x000fe4000fffe0ff */
[----:B------:R-:W-:Y:S02]  /*2b00*/  UIADD3 UR4, UPT, UPT, -UR5, UR4, URZ ;  /* 0x0000000405047290 */ /* 0x000fe4000fffe1ff */
[----:B------:R-:W-:Y:S02]  /*2b10*/  UIMAD UR38, UR6, UR10, UR38 ;  /* 0x0000000a062672a4 */ /* 0x000fe4000f8e0226 */
[----:B------:R-:W-:-:S12]  /*2b20*/  UIMAD UR42, UR4, UR12, UR42 ;  /* 0x0000000c042a72a4 */ /* 0x000fd8000f8e022a */
.L_x_39:
[----:B------:R-:W-:Y:S01]  /*2b30*/  R2UR UR5, R65 ;  /* 0x00000000410572ca */ /* 0x000fe200000e0000 */
[----:B------:R-:W-:Y:S01]  /*2b40*/  UMOV UR30, UR34 ;  /* 0x00000022001e7c82 */ /* 0x000fe20008000000 */
[----:B------:R-:W-:Y:S02]  /*2b50*/  R2UR UR4, R64 ;  /* 0x00000000400472ca */ /* 0x000fe400000e0000 */
[----:B------:R-:W-:Y:S02]  /*2b60*/  PLOP3.LUT P1, PT, PT, PT, PT, 0x80, 0x8 ;  /* 0x000000000008781c */ /* 0x000fe40003f2f070 */
[----:B------:R-:W-:-:S07]  /*2b70*/  LOP3.LUT R2, R2, 0x1, RZ, 0x3c, !PT ;  /* 0x0000000102027812 */ /* 0x000fce00078e3cff */
[----:B------:R-:W-:Y:S02]  /*2b80*/  UIADD3 UR45, UPT, UPT, UR42, UR5, URZ ;  /* 0x000000052a2d7290 */ /* 0x000fe4000fffe0ff */
[----:B------:R-:W-:Y:S01]  /*2b90*/  UIADD3 UR20, UPT, UPT, UR38, UR4, URZ ;  /* 0x0000000426147290 */ /* 0x000fe2000fffe0ff */
[----:B------:R-:W-:Y:S11]  /*2ba0*/  BRA.U UP1, `(.L_x_40) ;  /* 0xffffffed01487547 */ /* 0x000ff6000b83ffff */
[----:B------:R-:W-:Y:S01]  /*2bb0*/  UIADD3 UR31, UPT, UPT, UR31, 0x60, URZ ;  /* 0x000000601f1f7890 */ /* 0x000fe2000fffe0ff */
[----:B------:R-:W-:-:S03]  /*2bc0*/  MOV R3, UR23 ;  /* 0x0000001700037c02 */ /* 0x000fc60008000f00 */
[----:B------:R-:W-:Y:S01]  /*2bd0*/  ULEA UR4, UR25, UR31, 0x3 ;  /* 0x0000001f19047291 */ /* 0x000fe2000f8e18ff */
[----:B------:R-:W-:-:S08]  /*2be0*/  SHF.L.U32 R3, R3, 0x1f, RZ ;  /* 0x0000001f03037819 */ /* 0x000fd000000006ff */
[----:B------:R-:W1:Y:S02]  /*2bf0*/  SYNCS.PHASECHK.TRANS64.TRYWAIT P0, [UR4], R3 ;  /* 0x00000003ff0075a7 */ /* 0x000e640008001104 */
[----:B-1----:R-:W-:Y:S05]  /*2c00*/  @!P0 BRA `(.L_x_41) ;  /* 0x0000006c00a88947 */ /* 0x002fea0003800000 */
.L_x_156:
[----:B------:R-:W-:-:S04]  /*2c10*/  UIADD3 UR4, UPT, UPT, UR25, 0x1, URZ ;  /* 0x0000000119047890 */ /* 0x000fc8000fffe0ff */
[----:B------:R-:W-:-:S04]  /*2c20*/  UISETP.NE.AND UP0, UPT, UR4, 0xc, UPT ;  /* 0x0000000c0400788c */ /* 0x000fc8000bf05270 */
[----:B------:R-:W-:Y:S02]  /*2c30*/  USEL UR5, URZ, 0x1, UP0 ;  /* 0x00000001ff057887 */ /* 0x000fe40008000000 */
[----:B------:R-:W-:Y:S02]  /*2c40*/  USEL UR4, UR4, URZ, UP0 ;  /* 0x000000ff04047287 */ /* 0x000fe40008000000 */
[----:B------:R-:W-:Y:S02]  /*2c50*/  ULOP3.LUT UR6, UR23, UR5, URZ, 0x3c, !UPT ;  /* 0x0000000517067292 */ /* 0x000fe4000f8e3cff */
[----:B------:R-:W-:-:S04]  /*2c60*/  ULEA UR5, UR4, UR31, 0x3 ;  /* 0x0000001f04057291 */ /* 0x000fc8000f8e18ff */
[----:B-1----:R-:W-:-:S04]  /*2c70*/  MOV R3, UR6 ;  /* 0x0000000600037c02 */ /* 0x002fc80008000f00 */
[----:B------:R-:W-:-:S04]  /*2c80*/  SHF.L.U32 R3, R3, 0x1f, RZ ;  /* 0x0000001f03037819 */ /* 0x000fc800000006ff */
[----:B------:R-:W1:Y:S02]  /*2c90*/  SYNCS.PHASECHK.TRANS64.TRYWAIT P0, [UR5], R3 ;  /* 0x00000003ff0075a7 */ /* 0x000e640008001105 */
[----:B-1----:R-:W-:Y:S05]  /*2ca0*/  @!P0 BRA `(.L_x_42) ;  /* 0x0000006c00988947 */ /* 0x002fea0003800000 */
.L_x_158:
        /* <DEDUP_REMOVED lines=10> */
.L_x_160:
        /* <DEDUP_REMOVED lines=10> */
.L_x_162:
        /* <DEDUP_REMOVED lines=10> */
.L_x_164:
        /* <DEDUP_REMOVED lines=10> */
.L_x_166:
        /* <DEDUP_REMOVED lines=10> */
.L_x_168:
        /* <DEDUP_REMOVED lines=10> */
.L_x_170:
        /* <DEDUP_REMOVED lines=10> */
.L_x_172:
        /* <DEDUP_REMOVED lines=10> */
.L_x_174:
        /* <DEDUP_REMOVED lines=10> */
.L_x_176:
[----:B------:R-:W-:-:S04]  /*3250*/  UIADD3 UR4, UPT, UPT, UR4, 0x1, URZ ;  /* 0x0000000104047890 */ /* 0x000fc8000fffe0ff */
[----:B------:R-:W-:-:S04]  /*3260*/  UISETP.NE.AND UP0, UPT, UR4, 0xc, UPT ;  /* 0x0000000c0400788c */ /* 0x000fc8000bf05270 */
[----:B------:R-:W-:Y:S02]  /*3270*/  USEL UR5, URZ, 0x1, UP0 ;  /* 0x00000001ff057887 */ /* 0x000fe40008000000 */
[----:B------:R-:W-:Y:S02]  /*3280*/  USEL UR4, UR4, URZ, UP0 ;  /* 0x000000ff04047287 */ /* 0x000fe40008000000 */
[----:B------:R-:W-:Y:S02]  /*3290*/  ULOP3.LUT UR5, UR6, UR5, URZ, 0x3c, !UPT ;  /* 0x0000000506057292 */ /* 0x000fe4000f8e3cff */
[----:B------:R-:W-:-:S04]  /*32a0*/  ULEA UR4, UR4, UR31, 0x3 ;  /* 0x0000001f04047291 */ /* 0x000fc8000f8e18ff */
[----:B------:R-:W-:Y:S02]  /*32b0*/  IMAD.U32 R2, RZ, RZ, UR5 ;  /* 0x00000005ff027e24 */ /* 0x000fe4000f8e00ff */
[----:B-1----:R-:W-:-:S03]  /*32c0*/  MOV R0, UR4 ;  /* 0x0000000400007c02 */ /* 0x002fc60008000f00 */
[----:B------:R-:W-:-:S07]  /*32d0*/  SHF.L.U32 R3, R2, 0x1f, RZ ;  /* 0x0000001f02037819 */ /* 0x000fce00000006ff */
.L_x_52:
[----:B-1----:R1:W2:Y:S02]  /*32e0*/  SYNCS.PHASECHK.TRANS64.TRYWAIT P0, [R0+URZ], R3 ;  /* 0x00000003000075a7 */ /* 0x0022a400080011ff */
[----:B--2---:R-:W-:Y:S05]  /*32f0*/  @!P0 NANOSLEEP.SYNCS 0x989680 ;  /* 0x009896800000895d */ /* 0x004fea0003900000 */
[----:B------:R-:W2:Y:S02]  /*3300*/  @!P0 SYNCS.PHASECHK.TRANS64 P0, [R0+URZ], R3 ;  /* 0x00000003000085a7 */ /* 0x000ea400080010ff */
[----:B--2---:R-:W-:Y:S05]  /*3310*/  @P0 EXIT ;  /* 0x000000000000094d */ /* 0x004fea0003800000 */
[----:B------:R-:W-:Y:S05]  /*3320*/  BRA `(.L_x_52) ;  /* 0xfffffffc00ec7947 */ /* 0x000fea000383ffff */
.L_x_22:
[----:B------:R-:W2:Y:S02]  /*3330*/  S2UR UR4, SR_CgaCtaId ;  /* 0x00000000000479c3 */ /* 0x000ea40000008800 */
[----:B--2---:R-:W-:-:S04]  /*3340*/  UISETP.NE.AND UP0, UPT, UR4, URZ, UPT ;  /* 0x000000ff0400728c */ /* 0x004fc8000bf05270 */
[----:B------:R-:W-:-:S09]  /*3350*/  UISETP.NE.OR UP0, UPT, UR18, 0x1, UP0 ;  /* 0x000000011200788c */ /* 0x000fd20008705670 */
[----:B------:R-:W-:Y:S05]  /*3360*/  BRA.U UP0, `(.L_x_53) ;  /* 0x0000000100b47547 */ /* 0x000fea000b800000 */
[----:B------:R-:W2:Y:S01]  /*3370*/  S2UR UR5, SR_CgaCtaId ;  /* 0x00000000000579c3 */ /* 0x000ea20000008800 */
[----:B------:R-:W-:Y:S01]  /*3380*/  UMOV UR4, 0x400 ;  /* 0x0000040000047882 */ /* 0x000fe20000000000 */
[----:B------:R-:W-:Y:S01]  /*3390*/  HFMA2 R2, -RZ, RZ, 0, 5.9604644775390625e-08 ;  /* 0x00000001ff027431 */ /* 0x000fe200000001ff */
[----:B------:R-:W-:Y:S01]  /*33a0*/  ISETP.GE.U32.AND P0, PT, R3, 0x2, PT ;  /* 0x000000020300780c */ /* 0x000fe20003f06070 */
[----:B------:R-:W-:Y:S01]  /*33b0*/  IMAD.MOV.U32 R8, RZ, RZ, RZ ;  /* 0x000000ffff087224 */ /* 0x000fe200078e00ff */
[----:B--2---:R-:W-:-:S04]  /*33c0*/  ULEA UR4, UR5, UR4, 0x18 ;  /* 0x0000000405047291 */ /* 0x004fc8000f8ec0ff */
[----:B------:R-:W-:Y:S02]  /*33d0*/  UIADD3 UR5, UPT, UPT, UR4, 0x118, URZ ;  /* 0x0000011804057890 */ /* 0x000fe4000fffe0ff */
[----:B------:R-:W-:Y:S02]  /*33e0*/  UIADD3 UR8, UPT, UPT, UR4, 0x110, URZ ;  /* 0x0000011004087890 */ /* 0x000fe4000fffe0ff */
[----:B------:R-:W-:-:S12]  /*33f0*/  UPRMT UR5, URZ, 0x654, UR5 ;  /* 0x00000654ff057896 */ /* 0x000fd80008000005 */
.L_x_56:
[----:B------:R-:W-:Y:S01]  /*3400*/  SHF.L.U32 R7, R2, 0x1f, RZ ;  /* 0x0000001f02077819 */ /* 0x000fe200000006ff */
[----:B------:R-:W-:Y:S02]  /*3410*/  IMAD.U32 R4, RZ, RZ, UR8 ;  /* 0x00000008ff047e24 */ /* 0x000fe4000f8e00ff */
[----:B------:R-:W-:Y:S01]  /*3420*/  @!P0 IMAD.MOV.U32 R5, RZ, RZ, 0x10 ;  /* 0x00000010ff058424 */ /* 0x000fe200078e00ff */
[----:B------:R-:W2:Y:S02]  /*3430*/  SYNCS.PHASECHK.TRANS64.TRYWAIT P1, [UR4+0x118], R7 ;  /* 0x00011807ff0075a7 */ /* 0x000ea40008021104 */
[----:B------:R-:W-:-:S04]  /*3440*/  PRMT R9, R3, 0x654, R4 ;  /* 0x0000065403097816 */ /* 0x000fc80000000004 */
[----:B------:R-:W-:Y:S01]  /*3450*/  SEL R0, R9, R0, !P0 ;  /* 0x0000000009007207 */ /* 0x000fe20004000000 */
[----:B--2---:R-:W-:Y:S06]  /*3460*/  @!P1 BRA `(.L_x_54) ;  /* 0x0000006800989947 */ /* 0x004fec0003800000 */
.L_x_178:
[----:B------:R-:W-:Y:S01]  /*3470*/  UIADD3 UR6, UPT, UPT, UR4, 0x150, URZ ;  /* 0x0000015004067890 */ /* 0x000fe2000fffe0ff */
[----:B------:R3:W-:Y:S01]  /*3480*/  @!P0 SYNCS.ARRIVE.TRANS64.RED RZ, [R0+URZ], R5 ;  /* 0x0000000500ff89a7 */ /* 0x0007e200080004ff */
[----:B------:R-:W-:Y:S01]  /*3490*/  UIADD3 UR7, UPT, UPT, UR4, 0x110, URZ ;  /* 0x0000011004077890 */ /* 0x000fe2000fffe0ff */
[----:B------:R-:W-:-:S08]  /*34a0*/  LOP3.LUT R2, R2, 0x1, RZ, 0x3c, !PT ;  /* 0x0000000102027812 */ /* 0x000fd000078e3cff */
[----:B------:R-:W-:Y:S06]  /*34b0*/  UGETNEXTWORKID.BROADCAST [UR6], [UR7] ;  /* 0x00000000060073ca */ /* 0x000fec0008000100 */
[----:B---3--:R-:W-:-:S04]  /*34c0*/  SHF.L.U32 R5, R8, 0x1f, RZ ;  /* 0x0000001f08057819 */ /* 0x008fc800000006ff */
[----:B------:R-:W3:Y:S02]  /*34d0*/  SYNCS.PHASECHK.TRANS64.TRYWAIT P1, [UR4+0x110], R5 ;  /* 0x00011005ff0075a7 */ /* 0x000ee40008021104 */
[----:B---3--:R-:W-:Y:S05]  /*34e0*/  @!P1 BRA `(.L_x_55) ;  /* 0x0000006800909947 */ /* 0x008fea0003800000 */
.L_x_180:
[----:B--2---:R-:W2:Y:S01]  /*34f0*/  LDS.128 R4, [UR4+0x150] ;  /* 0x00015004ff047984 */ /* 0x004ea20008000c00 */
[----:B------:R-:W-:Y:S01]  /*3500*/  LOP3.LUT R8, R8, 0x1, RZ, 0x3c, !PT ;  /* 0x0000000108087812 */ /* 0x000fe200078e3cff */
[----:B------:R-:W-:Y:S01]  /*3510*/  @!PT LDS RZ, [RZ] ;  /* 0x00000000fffff984 */ /* 0x000fe20000000800 */
[----:B------:R-:W-:Y:S01]  /*3520*/  @!PT LDS RZ, [RZ] ;  /* 0x00000000fffff984 */ /* 0x000fe20000000800 */
[----:B------:R-:W-:Y:S01]  /*3530*/  @!PT LDS RZ, [RZ] ;  /* 0x00000000fffff984 */ /* 0x000fe20000000800 */
[----:B------:R-:W-:Y:S01]  /*3540*/  @!PT LDS RZ, [RZ] ;  /* 0x00000000fffff984 */ /* 0x000fe20000000800 */
[----:B------:R3:W-:Y:S06]  /*3550*/  MEMBAR.ALL.CTA ;  /* 0x0000000000007992 */ /* 0x0007ec0000008000 */
[----:B---3--:R-:W3:Y:S02]  /*3560*/  FENCE.VIEW.ASYNC.S ;  /* 0x00000000000073c6 */ /* 0x008ee40000000000 */
[----:B---3--:R-:W-:Y:S01]  /*3570*/  SYNCS.ARRIVE.TRANS64.RED.A1T0 RZ, [UR5], RZ ;  /* 0x000000ffffff79a7 */ /* 0x008fe20008100405 */
[----:B--2---:R-:W-:-:S13]  /*3580*/  LOP3.LUT P1, RZ, R6, 0x1, RZ, 0xc0, !PT ;  /* 0x0000000106ff7812 */ /* 0x004fda000782c0ff */
[----:B------:R-:W-:Y:S05]  /*3590*/  @P1 BRA `(.L_x_56) ;  /* 0xfffffffc00981947 */ /* 0x000fea000383ffff */
[----:B------:R-:W-:-:S04]  /*35a0*/  SHF.L.U32 R0, R2, 0x1f, RZ ;  /* 0x0000001f02007819 */ /* 0x000fc800000006ff */
[----:B------:R-:W2:Y:S02]  /*35b0*/  SYNCS.PHASECHK.TRANS64 P0, [UR4+0x118], R0 ;  /* 0x00011800ff0075a7 */ /* 0x000ea40008001004 */
[----:B-12---:R-:W-:Y:S05]  /*35c0*/  @P0 EXIT ;  /* 0x000000000000094d */ /* 0x006fea0003800000 */
[----:B------:R-:W-:-:S07]  /*35d0*/  MOV R0, UR4 ;  /* 0x0000000400007c02 */ /* 0x000fce0008000f00 */
.L_x_57:
[----:B-1----:R-:W-:-:S04]  /*35e0*/  SHF.L.U32 R3, R2, 0x1f, RZ ;  /* 0x0000001f02037819 */ /* 0x002fc800000006ff */
[----:B------:R1:W2:Y:S03]  /*35f0*/  SYNCS.PHASECHK.TRANS64.TRYWAIT P0, [R0+URZ+0x118], R3 ;  /* 0x00011803000075a7 */ /* 0x0002a600080011ff */
[----:B--2---:R-:W-:Y:S05]  /*3600*/  @!P0 NANOSLEEP.SYNCS 0x989680 ;  /* 0x009896800000895d */ /* 0x004fea0003900000 */
[----:B------:R-:W2:Y:S02]  /*3610*/  @!P0 SYNCS.PHASECHK.TRANS64 P0, [R0+URZ+0x118], R3 ;  /* 0x00011803000085a7 */ /* 0x000ea400080010ff */
[----:B--2---:R-:W-:Y:S05]  /*3620*/  @P0 EXIT ;  /* 0x000000000000094d */ /* 0x004fea0003800000 */
[----:B------:R-:W-:Y:S05]  /*3630*/  BRA `(.L_x_57) ;  /* 0xfffffffc00e87947 */ /* 0x000fea000383ffff */
.L_x_53:
[----:B------:R-:W-:Y:S05]  /*3640*/  BRA.U UP4, `(.L_x_58) ;  /* 0x0000001104a47547 */ /* 0x000fea000b800000 */
[----:B------:R-:W2:Y:S01]  /*3650*/  S2UR UR4, SR_CgaCtaId ;  /* 0x00000000000479c3 */ /* 0x000ea20000008800 */
[----:B------:R-:W-:Y:S01]  /*3660*/  UMOV UR5, 0x40 ;  /* 0x0000004000057882 */ /* 0x000fe20000000000 */
[----:B------:R-:W-:Y:S01]  /*3670*/  NOP ;  /* 0x0000000000007918 */ /* 0x000fe20000000000 */
[----:B------:R-:W-:Y:S01]  /*3680*/  UMOV UR6, 0x400 ;  /* 0x0000040000067882 */ /* 0x000fe20000000000 */
[----:B--2---:R-:W-:Y:S02]  /*3690*/  ULEA UR5, UR4, UR5, 0x18 ;  /* 0x0000000504057291 */ /* 0x004fe4000f8ec0ff */
[----:B------:R-:W-:-:S07]  /*36a0*/  ULEA UR6, UR4, UR6, 0x18 ;  /* 0x0000000604067291 */ /* 0x000fce000f8ec0ff */
[----:B------:R-:W2:Y:S02]  /*36b0*/  LDS.U8 R3, [UR5+0x1c] ;  /* 0x00001c05ff037984 */ /* 0x000ea40008000000 */
[----:B--2---:R-:W-:-:S13]  /*36c0*/  ISETP.NE.AND P0, PT, R3, RZ, PT ;  /* 0x000000ff0300720c */ /* 0x004fda0003f05270 */
[----:B------:R-:W-:Y:S05]  /*36d0*/  @P0 BRA `(.L_x_59) ;  /* 0x0000000400080947 */ /* 0x000fea0003800000 */
[----:B------:R-:W-:Y:S02]  /*36e0*/  UISETP.NE.U32.AND UP1, UPT, UR38, 0x1, UPT ;  /* 0x000000012600788c */ /* 0x000fe4000bf25070 */
[----:B------:R-:W-:-:S07]  /*36f0*/  UIADD3 UR7, UPT, UPT, UR5, 0x8, URZ ;  /* 0x0000000805077890 */ /* 0x000fce000fffe0ff */
[----:B------:R-:W-:Y:S05]  /*3700*/  BRA.U !UP1, `(.L_x_60) ;  /* 0x00000001099c7547 */ /* 0x000fea000b800000 */
[----:B------:R-:W-:Y:S01]  /*3710*/  ELECT P0, URZ, PT ;  /* 0x0000000000ff782f */ /* 0x000fe20003800000 */
[----:B------:R-:W-:-:S12]  /*3720*/  BSSY B0, `(.L_x_60) ;  /* 0x0000025000007945 */ /* 0x000fd80003800000 */
[----:B------:R-:W-:Y:S05]  /*3730*/  @!P0 BRA `(.L_x_61) ;  /* 0x00000000008c8947 */ /* 0x000fea0003800000 */
[----:B------:R-:W-:-:S05]  /*3740*/  UMOV UR4, 0x10 ;  /* 0x0000001000047882 */ /* 0x000fca0000000000 */
[----:B------:R-:W-:Y:S04]  /*3750*/  DEPBAR.LE SB2, 0x36 ;  /* 0x0000ad800000791a */ /* 0x000fe80000000000 */
[----:B------:R-:W2:Y:S02]  /*3760*/  UTCATOMSWS.2CTA.FIND_AND_SET.ALIGN UP0, UR4, UR4 ;  /* 0x00000004000475e3 */ /* 0x000ea40008200800 */
[----:B--2---:R-:W-:Y:S01]  /*3770*/  MOV R10, UR4 ;  /* 0x00000004000a7c02 */ /* 0x004fe20008000f00 */
[----:B------:R-:W-:Y:S06]  /*3780*/  BRA.U UP0, `(.L_x_62) ;  /* 0x0000000100187547 */ /* 0x000fec000b800000 */
.L_x_63:
[----:B------:R-:W-:Y:S05]  /*3790*/  NANOSLEEP 0x64 ;  /* 0x000000640000795d */ /* 0x000fea0003800000 */
[----:B------:R-:W-:-:S05]  /*37a0*/  UMOV UR4, 0x10 ;  /* 0x0000001000047882 */ /* 0x000fca0000000000 */
[----:B------:R-:W-:Y:S04]  /*37b0*/  DEPBAR.LE SB2, 0x36 ;  /* 0x0000ad800000791a */ /* 0x000fe80000000000 */
[----:B------:R-:W2:Y:S02]  /*37c0*/  UTCATOMSWS.2CTA.FIND_AND_SET.ALIGN UP0, UR4, UR4 ;  /* 0x00000004000475e3 */ /* 0x000ea40008200800 */
[----:B--2---:R-:W-:Y:S01]  /*37d0*/  MOV R10, UR4 ;  /* 0x00000004000a7c02 */ /* 0x004fe20008000f00 */
[----:B------:R-:W-:Y:S05]  /*37e0*/  BRA.U !UP0, `(.L_x_63) ;  /* 0xfffffffd08e87547 */ /* 0x000fea000b83ffff */
.L_x_62:
[----:B------:R-:W2:Y:S01]  /*37f0*/  LDS R6, [UR5+0x10] ;  /* 0x00001005ff067984 */ /* 0x000ea20008000800 */
[----:B------:R-:W-:Y:S01]  /*3800*/  IMAD.U32 R3, RZ, RZ, UR6 ;  /* 0x00000006ff037e24 */ /* 0x000fe2000f8e00ff */
[----:B------:R-:W-:-:S03]  /*3810*/  MOV R4, UR37 ;  /* 0x0000002500047c02 */ /* 0x000fc60008000f00 */
[----:B------:R-:W-:Y:S01]  /*3820*/  VIADD R3, R3, 0x160 ;  /* 0x0000016003037836 */ /* 0x000fe20000000000 */
[----:B--2---:R-:W-:-:S04]  /*3830*/  SHF.L.U32 R6, R6, 0x1f, RZ ;  /* 0x0000001f06067819 */ /* 0x004fc800000006ff */
[----:B------:R-:W2:Y:S02]  /*3840*/  SYNCS.PHASECHK.TRANS64.TRYWAIT P0, [UR5+0x8], R6 ;  /* 0x00000806ff0075a7 */ /* 0x000ea40008001105 */
[----:B--2---:R-:W-:Y:S05]  /*3850*/  @P0 BRA `(.L_x_64) ;  /* 0x0000000000080947 */ /* 0x004fea0003800000 */
[----:B------:R-:W2:Y:S02]  /*3860*/  SYNCS.PHASECHK.TRANS64.TRYWAIT P0, [UR5+0x8], R6 ;  /* 0x00000806ff0075a7 */ /* 0x000ea40008001105 */
[----:B--2---:R-:W-:Y:S05]  /*3870*/  @!P0 BRA `(.L_x_65) ;  /* 0x0000006400c48947 */ /* 0x004fea0003800000 */
.L_x_64:
[----:B------:R-:W-:Y:S01]  /*3880*/  PRMT R4, R4, 0x654, R3 ;  /* 0x0000065404047816 */ /* 0x000fe20000000003 */
[----:B------:R-:W-:Y:S01]  /*3890*/  HFMA2 R3, -RZ, RZ, 0, 5.9604644775390625e-08 ;  /* 0x00000001ff037431 */ /* 0x000fe200000001ff */
[----:B------:R-:W-:Y:S01]  /*38a0*/  UPRMT UR4, UR37, 0x654, UR7 ;  /* 0x0000065425047896 */ /* 0x000fe20008000007 */
[----:B------:R-:W-:Y:S02]  /*38b0*/  IMAD.MOV.U32 R7, RZ, RZ, 0xffff ;  /* 0x0000ffffff077424 */ /* 0x000fe400078e00ff */
[----:B--2---:R-:W-:Y:S02]  /*38c0*/  IMAD.MOV.U32 R6, RZ, RZ, 0x4 ;  /* 0x00000004ff067424 */ /* 0x004fe400078e00ff */
[----:B------:R-:W-:Y:S01]  /*38d0*/  IMAD.SHL.U32 R9, R10, 0x20, RZ ;  /* 0x000000200a097824 */ /* 0x000fe200078e00ff */
[----:B------:R-:W-:Y:S02]  /*38e0*/  MOV R5, UR4 ;  /* 0x0000000400057c02 */ /* 0x000fe40008000f00 */
[-C--:B------:R-:W-:Y:S01]  /*38f0*/  SHF.L.U32 R8, R7, R10.reuse, RZ ;  /* 0x0000000a07087219 */ /* 0x080fe200000006ff */
[----:B------:R2:W-:Y:S01]  /*3900*/  SYNCS.ARRIVE.TRANS64.RED RZ, [UR4], R6 ;  /* 0x00000006ffff79a7 */ /* 0x0005e20008000404 */
[----:B------:R-:W-:Y:S01]  /*3910*/  SHF.L.U32 R7, R3, R10, RZ ;  /* 0x0000000a03077219 */ /* 0x000fe200000006ff */
[----:B------:R2:W-:Y:S04]  /*3920*/  STS [UR6+0x160], R9 ;  /* 0x00016009ff007988 */ /* 0x0005e80008000806 */
[----:B------:R2:W-:Y:S04]  /*3930*/  STAS [R4.64], R10 ;  /* 0x0000000a04007dbd */ /* 0x0005e8000c0008ff */
[----:B------:R2:W-:Y:S04]  /*3940*/  ATOMS.OR RZ, [UR5+0x14], R8 ;  /* 0x00001408ffff798c */ /* 0x0005e8000b000005 */
[----:B------:R2:W-:Y:S04]  /*3950*/  ATOMS.OR RZ, [UR5+0x18], R7 ;  /* 0x00001807ffff798c */ /* 0x0005e8000b000005 */
[----:B------:R2:W-:Y:S02]  /*3960*/  ATOMS.XOR RZ, [UR5+0x10], R3 ;  /* 0x00001003ffff798c */ /* 0x0005e4000b800005 */
.L_x_61:
[----:B-1----:R-:W-:Y:S05]  /*3970*/  BSYNC B0 ;  /* 0x0000000000007941 */ /* 0x002fea0003800000 */
.L_x_60:
[----:B------:R-:W-:Y:S05]  /*3980*/  BRA.U UP1, `(.L_x_66) ;  /* 0x00000001016c7547 */ /* 0x000fea000b800000 */
[----:B------:R-:W-:-:S03]  /*3990*/  UMOV UR4, 0xffffffff ;  /* 0xffffffff00047882 */ /* 0x000fc60000000000 */
[----:B------:R-:W-:Y:S05]  /*39a0*/  BRA.DIV UR4, `(.L_x_67) ;  /* 0x0000006604907947 */ /* 0x000fea000b800000 */
[----:B------:R-:W-:-:S13]  /*39b0*/  ELECT P6, URZ, PT ;  /* 0x0000000000ff782f */ /* 0x000fda00038c0000 */
.L_x_183:
[----:B------:R-:W-:Y:S05]  /*39c0*/  @!P6 BRA `(.L_x_66) ;  /* 0x00000000005ce947 */ /* 0x000fea0003800000 */
[----:B--2---:R-:W2:Y:S02]  /*39d0*/  LDS R4, [UR5+0x10] ;  /* 0x00001005ff047984 */ /* 0x004ea40008000800 */
[----:B--2---:R-:W-:-:S04]  /*39e0*/  SHF.L.U32 R4, R4, 0x1f, RZ ;  /* 0x0000001f04047819 */ /* 0x004fc800000006ff */
[----:B------:R-:W2:Y:S02]  /*39f0*/  SYNCS.PHASECHK.TRANS64.TRYWAIT P0, [UR5+0x8], R4 ;  /* 0x00000804ff0075a7 */ /* 0x000ea40008001105 */
[----:B--2---:R-:W-:Y:S05]  /*3a00*/  @P0 BRA `(.L_x_68) ;  /* 0x0000000000080947 */ /* 0x004fea0003800000 */
[----:B------:R-:W2:Y:S02]  /*3a10*/  SYNCS.PHASECHK.TRANS64.TRYWAIT P0, [UR5+0x8], R4 ;  /* 0x00000804ff0075a7 */ /* 0x000ea40008001105 */
[----:B--2---:R-:W-:Y:S05]  /*3a20*/  @!P0 BRA `(.L_x_69) ;  /* 0x0000006400908947 */ /* 0x004fea0003800000 */
.L_x_68:
[----:B------:R-:W3:Y:S01]  /*3a30*/  LDS R6, [UR6+0x160] ;  /* 0x00016006ff067984 */ /* 0x000ee20008000800 */
[----:B--2---:R-:W-:Y:S02]  /*3a40*/  HFMA2 R3, -RZ, RZ, 0, 5.9604644775390625e-08 ;  /* 0x00000001ff037431 */ /* 0x004fe400000001ff */
[----:B------:R-:W-:Y:S01]  /*3a50*/  IMAD.MOV.U32 R4, RZ, RZ, 0xffff ;  /* 0x0000ffffff047424 */ /* 0x000fe200078e00ff */
[----:B------:R-:W-:Y:S01]  /*3a60*/  UPRMT UR4, UR37, 0x654, UR7 ;  /* 0x0000065425047896 */ /* 0x000fe20008000007 */
[----:B---3--:R-:W-:-:S03]  /*3a70*/  IMAD.SHL.U32 R5, R6, 0x20, RZ ;  /* 0x0000002006057824 */ /* 0x008fc600078e00ff */
[-C--:B------:R-:W-:Y:S02]  /*3a80*/  SHF.L.U32 R4, R4, R6.reuse, RZ ;  /* 0x0000000604047219 */ /* 0x080fe400000006ff */
[----:B------:R-:W-:Y:S01]  /*3a90*/  SHF.L.U32 R6, R3, R6, RZ ;  /* 0x0000000603067219 */ /* 0x000fe200000006ff */
[----:B------:R3:W-:Y:S04]  /*3aa0*/  STS [UR6+0x160], R5 ;  /* 0x00016005ff007988 */ /* 0x0007e80008000806 */
[----:B------:R3:W-:Y:S04]  /*3ab0*/  ATOMS.OR RZ, [UR5+0x14], R4 ;  /* 0x00001404ffff798c */ /* 0x0007e8000b000005 */
[----:B------:R3:W-:Y:S01]  /*3ac0*/  ATOMS.OR RZ, [UR5+0x18], R6 ;  /* 0x00001806ffff798c */ /* 0x0007e2000b000005 */
[----:B------:R-:W-:Y:S03]  /*3ad0*/  SYNCS.ARRIVE.TRANS64.RED.A1T0 RZ, [UR4], RZ ;  /* 0x000000ffffff79a7 */ /* 0x000fe60008100404 */
[----:B------:R3:W-:Y:S01]  /*3ae0*/  ATOMS.XOR RZ, [UR5+0x10], R3 ;  /* 0x00001003ffff798c */ /* 0x0007e2000b800005 */
[----:B------:R-:W-:Y:S05]  /*3af0*/  BRA `(.L_x_66) ;  /* 0x0000000000107947 */ /* 0x000fea0003800000 */
.L_x_59:
[----:B------:R-:W-:Y:S02]  /*3b00*/  MOV R3, 0xffffffff ;  /* 0xffffffff00037802 */ /* 0x000fe40000000f00 */
[----:B------:R-:W-:-:S03]  /*3b10*/  MOV R4, 0x3b40 ;  /* 0x00003b4000047802 */ /* 0x000fc60000000f00 */
[----:B------:R2:W-:Y:S04]  /*3b20*/  STS [UR6+0x160], R3 ;  /* 0x00016003ff007988 */ /* 0x0005e80008000806 */
[----:B-12--5:R-:W-:Y:S05]  /*3b30*/  CALL.REL.NOINC `($__internal_1_$__cuda_sm10x_tcgen05_guardrail_trap_phase_invalid_during_alloc) ;  /* 0x0000006c00407944 */ /* 0x026fea0003c00000 */
.L_x_66:
[----:B------:R-:W-:Y:S05]  /*3b40*/  WARPSYNC.ALL ;  /* 0x0000000000007948 */ /* 0x000fea0003800000 */
[----:B------:R-:W4:Y:S01]  /*3b50*/  S2UR UR20, SR_CgaCtaId ;  /* 0x00000000001479c3 */ /* 0x000f220000008800 */
[----:B------:R-:W-:Y:S01]  /*3b60*/  UMOV UR4, 0x400 ;  /* 0x0000040000047882 */ /* 0x000fe20000000000 */
[----:B------:R-:W-:-:S06]  /*3b70*/  NOP ;  /* 0x0000000000007918 */ /* 0x000fcc0000000000 */
[----:B------:R-:W-:Y:S06]  /*3b80*/  BAR.ARV 0x6, 0xa0 ;  /* 0x0182800000007b1d */ /* 0x000fec0000002000 */
[----:B------:R-:W1:Y:S01]  /*3b90*/  LDCU.64 UR6, c[0x0][0x388] ;  /* 0x00007100ff0677ac */ /* 0x000e620008000a00 */
[----:B------:R-:W-:Y:S01]  /*3ba0*/  LOP3.LUT R2, R2, 0xffff, RZ, 0xc0, !PT ;  /* 0x0000ffff02027812 */ /* 0x000fe200078ec0ff */
[----:B--2---:R-:W-:Y:S01]  /*3bb0*/  IMAD.MOV.U32 R8, RZ, RZ, 0x1 ;  /* 0x00000001ff087424 */ /* 0x004fe200078e00ff */
[----:B------:R-:W-:Y:S01]  /*3bc0*/  LOP3.LUT R0, R0, 0xffff, RZ, 0xc0, !PT ;  /* 0x0000ffff00007812 */ /* 0x000fe200078ec0ff */
[----:B------:R-:W-:Y:S01]  /*3bd0*/  UMOV UR24, URZ ;  /* 0x000000ff00187c82 */ /* 0x000fe20008000000 */
[----:B------:R-:W-:Y:S01]  /*3be0*/  R2UR UR21, R2 ;  /* 0x00000000021572ca */ /* 0x000fe200000e0000 */
[----:B------:R-:W-:Y:S01]  /*3bf0*/  IMAD.MOV.U32 R2, RZ, RZ, RZ ;  /* 0x000000ffff027224 */ /* 0x000fe200078e00ff */
[----:B------:R-:W-:Y:S01]  /*3c00*/  R2UR UR35, R0 ;  /* 0x00000000002372ca */ /* 0x000fe200000e0000 */
[----:B------:R-:W-:Y:S01]  /*3c10*/  IMAD.MOV.U32 R0, RZ, RZ, RZ ;  /* 0x000000ffff007224 */ /* 0x000fe200078e00ff */
[----:B------:R-:W-:Y:S01]  /*3c20*/  UMOV UR19, URZ ;  /* 0x000000ff00137c82 */ /* 0x000fe20008000000 */
[----:B----4-:R-:W-:-:S02]  /*3c30*/  ULEA UR20, UR20, UR4, 0x18 ;  /* 0x0000000414147291 */ /* 0x010fc4000f8ec0ff */
[----:B------:R-:W-:Y:S02]  /*3c40*/  UISETP.NE.AND UP3, UPT, UR38, URZ, UPT ;  /* 0x000000ff2600728c */ /* 0x000fe4000bf65270 */
[----:B------:R-:W-:Y:S01]  /*3c50*/  UIADD3 UR34, UPT, UPT, UR20, 0x118, URZ ;  /* 0x0000011814227890 */ /* 0x000fe2000fffe0ff */
[----:B------:R-:W-:Y:S01]  /*3c60*/  UMOV UR32, 0x0 ;  /* 0x0000000000207882 */ /* 0x000fe20000000000 */
[----:B------:R-:W-:Y:S01]  /*3c70*/  UMOV UR33, 0x8200910 ;  /* 0x0820091000217882 */ /* 0x000fe20000000000 */
[----:B-1----:R-:W-:Y:S02]  /*3c80*/  UIADD3 UR4, UPT, UPT, UR6, 0x1f, URZ ;  /* 0x0000001f06047890 */ /* 0x002fe4000fffe0ff */
[----:B---3--:R-:W1:Y:S01]  /*3c90*/  LDS R3, [UR20+0x160] ;  /* 0x00016014ff037984 */ /* 0x008e620008000800 */
[----:B------:R-:W2:Y:S01]  /*3ca0*/  LDCU UR6, c[0x0][0x390] ;  /* 0x00007200ff0677ac */ /* 0x000ea20008000800 */
[----:B------:R-:W-:Y:S02]  /*3cb0*/  USHF.R.S32.HI UR5, URZ, 0x1f, UR4 ;  /* 0x0000001fff057899 */ /* 0x000fe40008011404 */
[----:B------:R-:W-:-:S02]  /*3cc0*/  UPRMT UR34, URZ, 0x654, UR34 ;  /* 0x00000654ff227896 */ /* 0x000fc40008000022 */
[----:B------:R-:W-:Y:S02]  /*3cd0*/  ULEA.HI UR4, UR5, UR4, URZ, 0x5 ;  /* 0x0000000405047291 */ /* 0x000fe4000f8f28ff */
[----:B------:R-:W-:Y:S02]  /*3ce0*/  UIADD3 UR5, UPT, UPT, UR20, 0x8400, URZ ;  /* 0x0000840014057890 */ /* 0x000fe4000fffe0ff */
[----:B------:R-:W-:Y:S02]  /*3cf0*/  USHF.R.S32.HI UR4, URZ, 0x5, UR4 ;  /* 0x00000005ff047899 */ /* 0x000fe40008011404 */
[----:B------:R-:W-:Y:S02]  /*3d00*/  USHF.R.U32.HI UR5, URZ, 0x4, UR5 ;  /* 0x00000004ff057899 */ /* 0x000fe40008011605 */
[----:B------:R-:W-:Y:S02]  /*3d10*/  UIMAD UR7, UR4, UR7, URZ ;  /* 0x00000007040772a4 */ /* 0x000fe4000f8e02ff */
[----:B------:R-:W-:-:S02]  /*3d20*/  UIADD3 UR4, UPT, UPT, UR20, 0x20400, URZ ;  /* 0x0002040014047890 */ /* 0x000fc4000fffe0ff */
[----:B------:R-:W-:Y:S02]  /*3d30*/  ULOP3.LUT UR5, UR5, 0x3fff, URZ, 0xc0, !UPT ;  /* 0x00003fff05057892 */ /* 0x000fe4000f8ec0ff */
[----:B------:R-:W-:Y:S02]  /*3d40*/  USHF.R.U32.HI UR4, URZ, 0x4, UR4 ;  /* 0x00000004ff047899 */ /* 0x000fe40008011604 */
[----:B------:R-:W-:Y:S02]  /*3d50*/  ULOP3.LUT UR22, UR5, 0x10000, URZ, 0xfc, !UPT ;  /* 0x0001000005167892 */ /* 0x000fe4000f8efcff */
[----:B------:R-:W-:Y:S02]  /*3d60*/  ULOP3.LUT UR23, UR4, 0x3fff, URZ, 0xc0, !UPT ;  /* 0x00003fff04177892 */ /* 0x000fe4000f8ec0ff */
[----:B--2---:R-:W-:Y:S02]  /*3d70*/  UIMAD UR4, UR7, UR6, URZ ;  /* 0x00000006070472a4 */ /* 0x004fe4000f8e02ff */
[----:B------:R-:W-:-:S02]  /*3d80*/  ULOP3.LUT UR23, UR23, 0x10000, URZ, 0xfc, !UPT ;  /* 0x0001000017177892 */ /* 0x000fc4000f8efcff */
[----:B------:R-:W-:Y:S02]  /*3d90*/  UIADD3 UR36, UPT, UPT, UR4, -0x1, URZ ;  /* 0xffffffff04247890 */ /* 0x000fe4000fffe0ff */
[----:B------:R-:W-:Y:S01]  /*3da0*/  UISETP.GE.AND UP4, UPT, UR4, 0x1, UPT ;  /* 0x000000010400788c */ /* 0x000fe2000bf86270 */
[----:B------:R-:W-:Y:S01]  /*3db0*/  UMOV UR30, 0x0 ;  /* 0x00000000001e7882 */ /* 0x000fe20000000000 */
[----:B------:R-:W-:Y:S01]  /*3dc0*/  UMOV UR31, 0x8200910 ;  /* 0x08200910001f7882 */ /* 0x000fe20000000000 */
[----:B------:R-:W-:Y:S01]  /*3dd0*/  UMOV UR28, 0x0 ;  /* 0x00000000001c7882 */ /* 0x000fe20000000000 */
[C---:B-1----:R-:W-:Y:S01]  /*3de0*/  VIADD R5, R3.reuse, 0x40 ;  /* 0x0000004003057836 */ /* 0x042fe20000000000 */
[----:B------:R-:W-:Y:S01]  /*3df0*/  LOP3.LUT R4, R3, 0xffff, RZ, 0xc0, !PT ;  /* 0x0000ffff03047812 */ /* 0x000fe200078ec0ff */
[----:B------:R-:W-:Y:S01]  /*3e00*/  UMOV UR29, 0x8200910 ;  /* 0x08200910001d7882 */ /* 0x000fe20000000000 */
[----:B------:R-:W-:Y:S01]  /*3e10*/  UMOV UR26, 0x0 ;  /* 0x00000000001a7882 */ /* 0x000fe20000000000 */
[----:B------:R-:W-:Y:S01]  /*3e20*/  UMOV UR27, 0x8200910 ;  /* 0x08200910001b7882 */ /* 0x000fe20000000000 */
[----:B------:R-:W-:-:S05]  /*3e30*/  LOP3.LUT R5, R5, 0xffff, RZ, 0xc0, !PT ;  /* 0x0000ffff05057812 */ /* 0x000fca00078ec0ff */
[----:B------:R1:W-:Y:S02]  /*3e40*/  STL.64 [R1], R4 ;  /* 0x0000000401007387 */ /* 0x0003e40000100a00 */
.L_x_78:
[----:B-1----:R-:W-:-:S04]  /*3e50*/  SHF.L.U32 R5, R2, 0x1f, RZ ;  /* 0x0000001f02057819 */ /* 0x002fc800000006ff */
[----:B------:R-:W1:Y:S02]  /*3e60*/  SYNCS.PHASECHK.TRANS64.TRYWAIT P0, [UR20+0x110], R5 ;  /* 0x00011005ff0075a7 */ /* 0x000e640008001114 */
[----:B-1-34-:R-:W-:Y:S05]  /*3e70*/  @!P0 BRA `(.L_x_70) ;  /* 0x0000006000948947 */ /* 0x01afea0003800000 */
.L_x_185:
[----:B-1----:R-:W1:Y:S01]  /*3e80*/  LDS.128 R4, [UR20+0x150] ;  /* 0x00015014ff047984 */ /* 0x002e620008000c00 */
[----:B------:R-:W-:Y:S01]  /*3e90*/  ULEA UR25, UR24, UR20, 0x3 ;  /* 0x0000001418197291 */ /* 0x000fe2000f8e18ff */
[----:B------:R-:W-:Y:S01]  /*3ea0*/  @!PT LDS RZ, [RZ] ;  /* 0x00000000fffff984 */ /* 0x000fe20000000800 */
[----:B------:R-:W-:Y:S01]  /*3eb0*/  @!PT LDS RZ, [RZ] ;  /* 0x00000000fffff984 */ /* 0x000fe20000000800 */
[----:B------:R-:W-:Y:S01]  /*3ec0*/  @!PT LDS RZ, [RZ] ;  /* 0x00000000fffff984 */ /* 0x000fe20000000800 */
[----:B------:R-:W-:Y:S01]  /*3ed0*/  @!PT LDS RZ, [RZ] ;  /* 0x00000000fffff984 */ /* 0x000fe20000000800 */
[----:B------:R2:W-:Y:S06]  /*3ee0*/  MEMBAR.ALL.CTA ;  /* 0x0000000000007992 */ /* 0x0005ec0000008000 */
[----:B--2---:R-:W2:Y:S02]  /*3ef0*/  FENCE.VIEW.ASYNC.S ;  /* 0x00000000000073c6 */ /* 0x004ea40000000000 */
[----:B--2---:R-:W-:Y:S01]  /*3f00*/  SYNCS.ARRIVE.TRANS64.RED.A1T0 RZ, [UR34], RZ ;  /* 0x000000ffffff79a7 */ /* 0x004fe20008100422 */
[----:B-1----:R-:W-:Y:S01]  /*3f10*/  LOP3.LUT P3, RZ, R6, 0x1, RZ, 0xc0, !PT ;  /* 0x0000000106ff7812 */ /* 0x002fe2000786c0ff */
[----:B------:R-:W-:-:S12]  /*3f20*/  BRA.U UP3, `(.L_x_71) ;  /* 0x00000001030c7547 */ /* 0x000fd8000b800000 */
[----:B------:R-:W-:-:S04]  /*3f30*/  SHF.L.U32 R5, R8, 0x1f, RZ ;  /* 0x0000001f08057819 */ /* 0x000fc800000006ff */
[----:B------:R-:W1:Y:S02]  /*3f40*/  SYNCS.PHASECHK.TRANS64.TRYWAIT P0, [UR25+0x130], R5 ;  /* 0x00013005ff0075a7 */ /* 0x000e640008001119 */
[----:B-1----:R-:W-:Y:S05]  /*3f50*/  @!P0 BRA `(.L_x_72) ;  /* 0x0000006000748947 */ /* 0x002fea0003800000 */
.L_x_71:
[----:B------:R-:W-:Y:S05]  /*3f60*/  BRA.U UP3, `(.L_x_73) ;  /* 0x0000000503047547 */ /* 0x000fea000b800000 */
[----:B------:R-:W-:Y:S05]  /*3f70*/  BRA.U !UP4, `(.L_x_74) ;  /* 0x000000010cf47547 */ /* 0x000fea000b800000 */
[----:B------:R-:W-:Y:S01]  /*3f80*/  ULEA UR4, UR24, UR43, 0x2 ;  /* 0x0000002b18047291 */ /* 0x000fe2000f8e10ff */
[----:B-1----:R-:W-:-:S08]  /*3f90*/  SHF.L.U32 R4, R0, 0x1f, RZ ;  /* 0x0000001f00047819 */ /* 0x002fd000000006ff */
[----:B------:R-:W5:Y:S01]  /*3fa0*/  LDL R5, [UR4] ;  /* 0x00000004ff057983 */ /* 0x000f620008100800 */
[----:B------:R-:W-:Y:S02]  /*3fb0*/  ULEA UR4, UR19, UR20, 0x3 ;  /* 0x0000001413047291 */ /* 0x000fe4000f8e18ff */
[----:B------:R-:W-:Y:S01]  /*3fc0*/  UPLOP3.LUT UP2, UPT, UPT, UPT, UPT, 0x40, 0x4 ;  /* 0x000000000004789c */ /* 0x000fe20003f4e870 */
[----:B------:R-:W-:-:S06]  /*3fd0*/  UMOV UR17, UR36 ;  /* 0x0000002400117c82 */ /* 0x000fcc0008000000 */
[----:B------:R1:W2:Y:S01]  /*3fe0*/  SYNCS.PHASECHK.TRANS64.TRYWAIT P2, [UR4], R4 ;  /* 0x00000004ff0075a7 */ /* 0x0002a20008041104 */
[----:B------:R-:W-:-:S05]  /*3ff0*/  UMOV UR4, UR19 ;  /* 0x0000001300047c82 */ /* 0x000fca0008000000 */
.L_x_77:
[----:B------:R-:W-:Y:S01]  /*4000*/  ULEA UR18, UR4, UR20, 0x3 ;  /* 0x0000001404127291 */ /* 0x000fe2000f8e18ff */
[----:B--234-:R-:W-:Y:S11]  /*4010*/  @P2 BRA `(.L_x_75) ;  /* 0x00000000000c2947 */ /* 0x01cff60003800000 */
[----:B------:R-:W-:Y:S04]  /*4020*/  SHF.L.U32 R7, R0, 0x1f, RZ ;  /* 0x0000001f00077819 */ /* 0x000fe800000006ff */
[----:B------:R-:W2:Y:S02]  /*4030*/  SYNCS.PHASECHK.TRANS64.TRYWAIT P0, [UR18], R7 ;  /* 0x00000007ff0075a7 */ /* 0x000ea40008001112 */
[----:B--2---:R-:W-:Y:S05]  /*4040*/  @!P0 BRA `(.L_x_76) ;  /* 0x0000006000508947 */ /* 0x004fea0003800000 */
.L_x_75:
[----:B------:R-:W-:Y:S01]  /*4050*/  UISETP.NE.AND UP0, UPT, UR17, URZ, UPT ;  /* 0x000000ff1100728c */ /* 0x000fe2000bf05270 */
[----:B------:R-:W-:Y:S01]  /*4060*/  PLOP3.LUT P2, PT, PT, PT, PT, 0x80, 0x8 ;  /* 0x000000000008781c */ /* 0x000fe20003f4f070 */
[----:B------:R-:W-:Y:S02]  /*4070*/  UIADD3 UR5, UPT, UPT, UR4, 0x1, URZ ;  /* 0x0000000104057890 */ /* 0x000fe4000fffe0ff */
[----:B------:R-:W-:Y:S02]  /*4080*/  ULEA UR10, UR4, UR23, 0x9 ;  /* 0x00000017040a7291 */ /* 0x000fe4000f8e48ff */
[----:B------:R-:W-:Y:S01]  /*4090*/  UISETP.NE.AND UP1, UPT, UR5, 0xc, UPT ;  /* 0x0000000c0500788c */ /* 0x000fe2000bf25270 */
[----:B------:R-:W-:Y:S01]  /*40a0*/  PLOP3.LUT P0, PT, PT, PT, UP0, 0x80, 0x8 ;  /* 0x000000000008781c */ /* 0x000fe20003f0f008 */
[----:B------:R-:W-:Y:S02]  /*40b0*/  ULEA UR14, UR4, UR22, 0x9 ;  /* 0x00000016040e7291 */ /* 0x000fe4000f8e48ff */
[----:B------:R-:W-:Y:S02]  /*40c0*/  USEL UR6, URZ, 0x1, UP1 ;  /* 0x00000001ff067887 */ /* 0x000fe40008800000 */
[----:B------:R-:W-:Y:S01]  /*40d0*/  USEL UR19, UR5, URZ, UP1 ;  /* 0x000000ff05137287 */ /* 0x000fe20008800000 */
[----:B------:R-:W-:Y:S11]  /*40e0*/  ELECT P1, URZ, PT ;  /* 0x0000000000ff782f */ /* 0x000ff60003820000 */
[----:B------:R-:W-:Y:S02]  /*40f0*/  @!UPT UIADD3 URZ, UPT, UPT, URZ, URZ, URZ ;  /* 0x000000fffffff290 */ /* 0x000fe4000fffe0ff */
[C---:B-----5:R-:W-:Y:S01]  /*4100*/  @P1 R2UR.BROADCAST UR4, R5.reuse ;  /* 0x00000000050412ca */ /* 0x060fe200008e0000 */
[----:B------:R-:W-:Y:S01]  /*4110*/  @UP0 ULEA UR5, UR19, UR20, 0x3 ;  /* 0x0000001413050291 */ /* 0x000fe2000f8e18ff */
[----:B------:R-:W-:Y:S01]  /*4120*/  LOP3.LUT R0, R0, UR6, RZ, 0x3c, !PT ;  /* 0x0000000600007c12 */ /* 0x000fe2000f8e3cff */
[----:B------:R-:W-:Y:S02]  /*4130*/  UIADD3 UR8, UPT, UPT, UR10, 0x2, URZ ;  /* 0x000000020a087890 */ /* 0x000fe4000fffe0ff */
[----:B------:R-:W-:Y:S01]  /*4140*/  UIADD3 UR6, UPT, UPT, UR14, 0x2, URZ ;  /* 0x000000020e067890 */ /* 0x000fe2000fffe0ff */
[----:B-1----:R-:W-:Y:S01]  /*4150*/  @P0 SHF.L.U32 R4, R0, 0x1f, RZ ;  /* 0x0000001f00040819 */ /* 0x002fe200000006ff */
[----:B------:R-:W-:Y:S01]  /*4160*/  UIADD3 UR12, UPT, UPT, UR10, 0x4, URZ ;  /* 0x000000040a0c7890 */ /* 0x000fe2000fffe0ff */
[----:B------:R-:W-:Y:S02]  /*4170*/  UMOV UR11, 0x40004040 ;  /* 0x40004040000b7882 */ /* 0x000fe40000000000 */
[----:B------:R3:W4:Y:S01]  /*4180*/  @P0 SYNCS.PHASECHK.TRANS64.TRYWAIT P2, [UR5], R4 ;  /* 0x00000004ff0005a7 */ /* 0x0007220008041105 */
[----:B------:R-:W-:Y:S11]  /*4190*/  ELECT P0, URZ, PT ;  /* 0x0000000000ff782f */ /* 0x000ff60003800000 */
[----:B------:R-:W-:Y:S02]  /*41a0*/  @!UPT UIADD3 URZ, UPT, UPT, URZ, URZ, URZ ;  /* 0x000000fffffff290 */ /* 0x000fe4000fffe0ff */
[C---:B------:R-:W-:Y:S02]  /*41b0*/  @P0 R2UR.BROADCAST UR16, R5.reuse ;  /* 0x00000000051002ca */ /* 0x040fe400008e0000 */
[----:B------:R-:W-:Y:S01]  /*41c0*/  ELECT P0, URZ, PT ;  /* 0x0000000000ff782f */ /* 0x000fe20003800000 */
[----:B------:R-:W-:Y:S01]  /*41d0*/  UMOV UR15, 0x40004040 ;  /* 0x40004040000f7882 */ /* 0x000fe20000000000 */
[----:B------:R-:W-:Y:S01]  /*41e0*/  UMOV UR9, 0x40004040 ;  /* 0x4000404000097882 */ /* 0x000fe20000000000 */
[----:B------:R1:W-:Y:S01]  /*41f0*/  UTCHMMA.2CTA gdesc[UR14], gdesc[UR10], tmem[UR4], tmem[UR32], idesc[UR33], UP2 ;  /* 0x00ff200a0e0075ea */ /* 0x0003e20009200004 */
[----:B------:R-:W-:Y:S01]  /*4200*/  UPLOP3.LUT UP2, UPT, UPT, UPT, UPT, 0x80, 0x8 ;  /* 0x000000000008789c */ /* 0x000fe20003f4f070 */
[----:B------:R-:W-:Y:S01]  /*4210*/  UMOV UR7, 0x40004040 ;  /* 0x4000404000077882 */ /* 0x000fe20000000000 */
[----:B------:R-:W-:Y:S01]  /*4220*/  UMOV UR13, 0x40004040 ;  /* 0x40004040000d7882 */ /* 0x000fe20000000000 */
[----:B------:R-:W-:Y:S04]  /*4230*/  UMOV UR5, 0x40004040 ;  /* 0x4000404000057882 */ /* 0x000fe80000000000 */
[----:B------:R2:W-:Y:S01]  /*4240*/  UTCHMMA.2CTA gdesc[UR6], gdesc[UR8], tmem[UR16], tmem[UR30], idesc[UR31], UPT ;  /* 0x00ff1e08060075ea */ /* 0x0005e2000ba00010 */
[----:B-1----:R-:W-:Y:S01]  /*4250*/  UIADD3 UR4, UPT, UPT, UR14, 0x4, URZ ;  /* 0x000000040e047890 */ /* 0x002fe2000fffe0ff */
[C---:B------:R-:W-:Y:S02]  /*4260*/  @P0 R2UR.BROADCAST UR15, R5.reuse ;  /* 0x00000000050f02ca */ /* 0x040fe400008e0000 */
[----:B------:R-:W-:Y:S01]  /*4270*/  ELECT P0, URZ, PT ;  /* 0x0000000000ff782f */ /* 0x000fe20003800000 */
[----:B------:R-:W-:Y:S02]  /*4280*/  UIADD3 UR10, UPT, UPT, UR10, 0x6, URZ ;  /* 0x000000060a0a7890 */ /* 0x000fe4000fffe0ff */
[----:B--2---:R-:W-:Y:S10]  /*4290*/  UIADD3 UR6, UPT, UPT, UR14, 0x6, URZ ;  /* 0x000000060e067890 */ /* 0x004ff4000fffe0ff */
[----:B------:R-:W-:Y:S01]  /*42a0*/  @P0 R2UR.BROADCAST UR9, R5 ;  /* 0x00000000050902ca */ /* 0x000fe200008e0000 */
[----:B------:R-:W-:Y:S01]  /*42b0*/  UIADD3 UR8, UPT, UPT, UR18, 0x60, URZ ;  /* 0x0000006012087890 */ /* 0x000fe2000fffe0ff */
[----:B------:R1:W-:Y:S11]  /*42c0*/  UTCHMMA.2CTA gdesc[UR4], gdesc[UR12], tmem[UR15], tmem[UR28], idesc[UR29], UPT ;  /* 0x00ff1c0c040075ea */ /* 0x0003f6000ba0000f */
[----:B------:R3:W-:Y:S01]  /*42d0*/  UTCHMMA.2CTA gdesc[UR6], gdesc[UR10], tmem[UR9], tmem[UR26], idesc[UR27], UPT ;  /* 0x00ff1a0a060075ea */ /* 0x0007e2000ba00009 */
[----:B------:R3:W-:Y:S01]  /*42e0*/  UTCBAR.2CTA.MULTICAST [UR8], URZ, UR21 ;  /* 0x000000ff080073e9 */ /* 0x0007e20008200815 */
[----:B-1----:R-:W-:Y:S02]  /*42f0*/  UIADD3 UR4, UPT, UPT, UR17, 0x1, URZ ;  /* 0x0000000111047890 */ /* 0x002fe4000fffe0ff */
[----:B------:R-:W-:Y:S02]  /*4300*/  UIADD3 UR5, UPT, UPT, UR17, -0x1, URZ ;  /* 0xffffffff11057890 */ /* 0x000fe4000fffe0ff */
[----:B------:R-:W-:Y:S03]  /*4310*/  UISETP.GT.U32.AND UP0, UPT, UR4, 0x1, UPT ;  /* 0x000000010400788c */ /* 0x000fe6000bf04070 */
[----:B------:R-:W-:Y:S02]  /*4320*/  UMOV UR4, UR19 ;  /* 0x0000001300047c82 */ /* 0x000fe40008000000 */
[----:B------:R-:W-:Y:S04]  /*4330*/  UMOV UR17, UR5 ;  /* 0x0000000500117c82 */ /* 0x000fe80008000000 */
[----:B------:R-:W-:Y:S05]  /*4340*/  BRA.U UP0, `(.L_x_77) ;  /* 0xfffffffd002c7547 */ /* 0x000fea000b83ffff */
.L_x_74:
[----:B------:R-:W-:-:S09]  /*4350*/  UIADD3 UR4, UPT, UPT, UR25, 0x120, URZ ;  /* 0x0000012019047890 */ /* 0x000fd2000fffe0ff */
[----:B------:R2:W-:Y:S01]  /*4360*/  UTCBAR.2CTA.MULTICAST [UR4], URZ, UR35 ;  /* 0x000000ff040073e9 */ /* 0x0005e20008200823 */
[----:B------:R-:W-:Y:S02]  /*4370*/  NOP ;  /* 0x0000000000007918 */ /* 0x000fe40000000000 */
.L_x_73:
[----:B--2---:R-:W-:Y:S01]  /*4380*/  UIADD3 UR4, UPT, UPT, UR24, 0x1, URZ ;  /* 0x0000000118047890 */ /* 0x004fe2000fffe0ff */
[----:B------:R-:W-:-:S03]  /*4390*/  LOP3.LUT R2, R2, 0x1, RZ, 0x3c, !PT ;  /* 0x0000000102027812 */ /* 0x000fc600078e3cff */
[----:B------:R-:W-:-:S04]  /*43a0*/  UISETP.NE.AND UP0, UPT, UR4, 0x2, UPT ;  /* 0x000000020400788c */ /* 0x000fc8000bf05270 */
[----:B------:R-:W-:Y:S02]  /*43b0*/  USEL UR5, URZ, 0x1, UP0 ;  /* 0x00000001ff057887 */ /* 0x000fe40008000000 */
[----:B------:R-:W-:-:S04]  /*43c0*/  USEL UR24, UR4, URZ, UP0 ;  /* 0x000000ff04187287 */ /* 0x000fc80008000000 */
[----:B------:R-:W-:Y:S01]  /*43d0*/  LOP3.LUT R8, R8, UR5, RZ, 0x3c, !PT ;  /* 0x0000000508087c12 */ /* 0x000fe2000f8e3cff */
[----:B------:R-:W-:Y:S07]  /*43e0*/  @P3 BRA `(.L_x_78) ;  /* 0xfffffff800983947 */ /* 0x000fee000383ffff */
[----:B---3--:R-:W2:Y:S01]  /*43f0*/  S2UR UR8, SR_CgaCtaId ;  /* 0x00000000000879c3 */ /* 0x008ea20000008800 */
[----:B------:R-:W-:Y:S01]  /*4400*/  ELECT P0, URZ, PT ;  /* 0x0000000000ff782f */ /* 0x000fe20003800000 */
[----:B------:R-:W-:Y:S01]  /*4410*/  HFMA2 R0, -RZ, RZ, 0, 5.9604644775390625e-08 ;  /* 0x00000001ff007431 */ /* 0x000fe200000001ff */
[----:B------:R-:W-:-:S05]  /*4420*/  UMOV UR4, 0x40 ;  /* 0x0000004000047882 */ /* 0x000fca0000000000 */
[----:B------:R-:W-:Y:S01]  /*4430*/  UVIRTCOUNT.DEALLOC.SMPOOL 0x80 ;  /* 0x000000800000784c */ /* 0x000fe20000000000 */
[----:B------:R-:W-:Y:S02]  /*4440*/  UISETP.NE.AND UP0, UPT, UR38, URZ, UPT ;  /* 0x000000ff2600728c */ /* 0x000fe4000bf05270 */
[----:B--2---:R-:W-:-:S09]  /*4450*/  ULEA UR8, UR8, UR4, 0x18 ;  /* 0x0000000408087291 */ /* 0x004fd2000f8ec0ff */
[----:B------:R2:W-:Y:S01]  /*4460*/  @P0 STS.U8 [UR8+0x1c], R0 ;  /* 0x00001c00ff000988 */ /* 0x0005e20008000008 */
[----:B------:R-:W-:Y:S05]  /*4470*/  BRA.U UP0, `(.L_x_79) ;  /* 0x0000000100587547 */ /* 0x000fea000b800000 */
[----:B------:R-:W-:Y:S01]  /*4480*/  UIADD3 UR5, UPT, UPT, UR20, 0x130, URZ ;  /* 0x0000013014057890 */ /* 0x000fe2000fffe0ff */
[----:B-1----:R-:W-:-:S03]  /*4490*/  SHF.L.U32 R5, R8, 0x1f, RZ ;  /* 0x0000001f08057819 */ /* 0x002fc600000006ff */
[----:B------:R-:W-:-:S09]  /*44a0*/  ULEA UR4, UR24, UR5, 0x3 ;  /* 0x0000000518047291 */ /* 0x000fd2000f8e18ff */
[----:B------:R-:W1:Y:S02]  /*44b0*/  SYNCS.PHASECHK.TRANS64.TRYWAIT P0, [UR4], R5 ;  /* 0x00000005ff0075a7 */ /* 0x000e640008001104 */
[----:B-1----:R-:W-:Y:S05]  /*44c0*/  @!P0 BRA `(.L_x_80) ;  /* 0x0000005c00488947 */ /* 0x002fea0003800000 */
.L_x_189:
[----:B------:R-:W-:-:S04]  /*44d0*/  UIADD3 UR4, UPT, UPT, UR24, 0x1, URZ ;  /* 0x0000000118047890 */ /* 0x000fc8000fffe0ff */
[----:B------:R-:W-:-:S04]  /*44e0*/  UISETP.NE.AND UP1, UPT, UR4, 0x2, UPT ;  /* 0x000000020400788c */ /* 0x000fc8000bf25270 */
[----:B------:R-:W-:Y:S02]  /*44f0*/  USEL UR6, URZ, 0x1, UP1 ;  /* 0x00000001ff067887 */ /* 0x000fe40008800000 */
[----:B------:R-:W-:-:S04]  /*4500*/  USEL UR4, UR4, URZ, UP1 ;  /* 0x000000ff04047287 */ /* 0x000fc80008800000 */
[----:B------:R-:W-:Y:S01]  /*4510*/  ULEA UR4, UR4, UR5, 0x3 ;  /* 0x0000000504047291 */ /* 0x000fe2000f8e18ff */
[----:B-1----:R-:W-:-:S04]  /*4520*/  LOP3.LUT R5, R8, UR6, RZ, 0x3c, !PT ;  /* 0x0000000608057c12 */ /* 0x002fc8000f8e3cff */
[----:B------:R-:W-:Y:S01]  /*4530*/  SHF.L.U32 R5, R5, 0x1f, RZ ;  /* 0x0000001f05057819 */ /* 0x000fe200000006ff */
[----:B--2---:R-:W-:-:S04]  /*4540*/  IMAD.U32 R0, RZ, RZ, UR4 ;  /* 0x00000004ff007e24 */ /* 0x004fc8000f8e00ff */
[----:B------:R1:W2:Y:S03]  /*4550*/  SYNCS.PHASECHK.TRANS64.TRYWAIT P0, [R0+URZ], R5 ;  /* 0x00000005000075a7 */ /* 0x0002a600080011ff */
[----:B--2---:R-:W-:Y:S05]  /*4560*/  @!P0 NANOSLEEP.SYNCS 0x989680 ;  /* 0x009896800000895d */ /* 0x004fea0003900000 */
[----:B------:R-:W2:Y:S02]  /*4570*/  @!P0 SYNCS.PHASECHK.TRANS64 P0, [R0+URZ], R5 ;  /* 0x00000005000085a7 */ /* 0x000ea400080010ff */
[----:B--2---:R-:W-:Y:S05]  /*4580*/  @P0 BRA `(.L_x_81) ;  /* 0x0000000000200947 */ /* 0x004fea0003800000 */
.L_x_82:
[----:B--2---:R2:W3:Y:S02]  /*4590*/  SYNCS.PHASECHK.TRANS64.TRYWAIT P0, [R0+URZ], R5 ;  /* 0x00000005000075a7 */ /* 0x0044e400080011ff */
[----:B---3--:R-:W-:Y:S05]  /*45a0*/  @!P0 NANOSLEEP.SYNCS 0x989680 ;  /* 0x009896800000895d */ /* 0x008fea0003900000 */
[----:B------:R-:W3:Y:S02]  /*45b0*/  @!P0 SYNCS.PHASECHK.TRANS64 P0, [R0+URZ], R5 ;  /* 0x00000005000085a7 */ /* 0x000ee400080010ff */
[----:B---3--:R-:W-:Y:S05]  /*45c0*/  @!P0 BRA `(.L_x_82) ;  /* 0xfffffffc00f08947 */ /* 0x008fea000383ffff */
[----:B------:R-:W-:Y:S05]  /*45d0*/  BRA `(.L_x_81) ;  /* 0x00000000000c7947 */ /* 0x000fea0003800000 */
.L_x_79:
[----:B------:R-:W-:-:S04]  /*45e0*/  UIADD3 UR4, UPT, UPT, UR20, 0x140, URZ ;  /* 0x0000014014047890 */ /* 0x000fc8000fffe0ff */
[----:B------:R-:W-:-:S09]  /*45f0*/  UPRMT UR4, UR37, 0x654, UR4 ;  /* 0x0000065425047896 */ /* 0x000fd20008000004 */
[----:B------:R-:W-:Y:S03]  /*4600*/  SYNCS.ARRIVE.TRANS64.RED.A1T0 RZ, [UR4], RZ ;  /* 0x000000ffffff79a7 */ /* 0x000fe60008100404 */
.L_x_81:
[----:B-12---:R-:W-:Y:S01]  /*4610*/  SHF.L.U32 R5, RZ, 0x1f, RZ ;  /* 0x0000001fff057819 */ /* 0x006fe200000006ff */
[----:B------:R-:W-:Y:S01]  /*4620*/  UIADD3 UR4, UPT, UPT, UR20, 0x140, URZ ;  /* 0x0000014014047890 */ /* 0x000fe2000fffe0ff */
[----:B------:R-:W-:Y:S02]  /*4630*/  PLOP3.LUT P0, PT, PT, PT, UP0, 0x80, 0x8 ;  /* 0x000000000008781c */ /* 0x000fe40003f0f008 */
[----:B------:R-:W1:Y:S02]  /*4640*/  SYNCS.PHASECHK.TRANS64.TRYWAIT P1, [UR20+0x140], R5 ;  /* 0x00014005ff0075a7 */ /* 0x000e640008021114 */
[----:B-1----:R-:W-:Y:S09]  /*4650*/  @!P1 BRA `(.L_x_83) ;  /* 0x0000005800fc9947 */ /* 0x002ff20003800000 */
.L_x_191:
[----:B------:R-:W-:Y:S01]  /*4660*/  @!UP0 UPRMT UR4, UR37, 0x654, UR4 ;  /* 0x0000065425048896 */ /* 0x000fe20008000004 */
[----:B------:R-:W-:Y:S01]  /*4670*/  LOP3.LUT R2, R3, 0xffff, RZ, 0xc0, !PT ;  /* 0x0000ffff03027812 */ /* 0x000fe200078ec0ff */
[----:B------:R-:W-:Y:S02]  /*4680*/  IMAD.MOV.U32 R3, RZ, RZ, 0xffff ;  /* 0x0000ffffff037424 */ /* 0x000fe400078e00ff */
[----:B-1----:R-:W-:Y:S01]  /*4690*/  IMAD.MOV.U32 R5, RZ, RZ, 0x1 ;  /* 0x00000001ff057424 */ /* 0x002fe200078e00ff */
[----:B------:R-:W-:-:S04]  /*46a0*/  SHF.R.U32.HI R2, RZ, 0x5, R2 ;  /* 0x00000005ff027819 */ /* 0x000fc80000011602 */
[----:B------:R-:W-:Y:S01]  /*46b0*/  @!P0 SYNCS.ARRIVE.TRANS64.RED.A1T0 RZ, [UR4], RZ ;  /* 0x000000ffffff89a7 */ /* 0x000fe20008100404 */
[----:B------:R-:W-:Y:S01]  /*46c0*/  NOP ;  /* 0x0000000000007918 */ /* 0x000fe20000000000 */
[----:B------:R-:W1:Y:S01]  /*46d0*/  LDS R0, [UR8+0x14] ;  /* 0x00001408ff007984 */ /* 0x000e620008000800 */
[-C--:B------:R-:W-:Y:S02]  /*46e0*/  SHF.L.U32 R3, R3, R2.reuse, RZ ;  /* 0x0000000203037219 */ /* 0x080fe400000006ff */
[----:B------:R-:W-:Y:S02]  /*46f0*/  SHF.L.U32 R5, R5, R2, RZ ;  /* 0x0000000205057219 */ /* 0x000fe400000006ff */
[----:B-1----:R-:W-:-:S04]  /*4700*/  LOP3.LUT R0, R0, R3, RZ, 0xc0, !PT ;  /* 0x0000000300007212 */ /* 0x002fc800078ec0ff */
[----:B------:R-:W-:-:S13]  /*4710*/  ISETP.NE.AND P0, PT, R0, R3, PT ;  /* 0x000000030000720c */ /* 0x000fda0003f05270 */
[----:B------:R-:W-:Y:S05]  /*4720*/  @P0 BRA `(.L_x_84) ;  /* 0x00000000005c0947 */ /* 0x000fea0003800000 */
[----:B------:R-:W1:Y:S02]  /*4730*/  LDS R0, [UR8+0x18] ;  /* 0x00001808ff007984 */ /* 0x000e640008000800 */
[----:B-1----:R-:W-:-:S04]  /*4740*/  LOP3.LUT R0, R0, R5, RZ, 0xc0, !PT ;  /* 0x0000000500007212 */ /* 0x002fc800078ec0ff */
[----:B------:R-:W-:-:S13]  /*4750*/  ISETP.NE.AND P0, PT, R0, R5, PT ;  /* 0x000000050000720c */ /* 0x000fda0003f05270 */
[----:B------:R-:W-:Y:S05]  /*4760*/  @P0 BRA `(.L_x_85) ;  /* 0x0000000000400947 */ /* 0x000fea0003800000 */
[----:B------:R-:W-:Y:S01]  /*4770*/  R2UR UR4, R3 ;  /* 0x00000000030472ca */ /* 0x000fe200000e0000 */
[----:B------:R-:W1:Y:S01]  /*4780*/  S2R R2, SR_LANEID ;  /* 0x0000000000027919 */ /* 0x000e620000000000 */
[----:B------:R-:W-:-:S04]  /*4790*/  LOP3.LUT R5, RZ, R5, RZ, 0x33, !PT ;  /* 0x00000005ff057212 */ /* 0x000fc800078e33ff */
[----:B------:R-:W2:Y:S07]  /*47a0*/  REDUX UR6, R5 ;  /* 0x00000000050673c4 */ /* 0x000eae0000000000 */
[----:B------:R-:W-:-:S03]  /*47b0*/  ULOP3.LUT UR5, URZ, UR4, URZ, 0x33, !UPT ;  /* 0x00000004ff057292 */ /* 0x000fc6000f8e33ff */
[----:B------:R-:W-:Y:S02]  /*47c0*/  VOTEU.ANY UR4, UPT, PT ;  /* 0x0000000000047886 */ /* 0x000fe400038e0100 */
[----:B------:R-:W-:Y:S01]  /*47d0*/  UFLO.U32 UR4, UR4 ;  /* 0x00000004000472bd */ /* 0x000fe200080e0000 */
[----:B------:R-:W-:-:S04]  /*47e0*/  IMAD.U32 R0, RZ, RZ, UR5 ;  /* 0x00000005ff007e24 */ /* 0x000fc8000f8e00ff */
[----:B------:R-:W3:Y:S02]  /*47f0*/  REDUX UR7, R0 ;  /* 0x00000000000773c4 */ /* 0x000ee40000000000 */
[----:B------:R1:W-:Y:S02]  /*4800*/  UTCATOMSWS.AND URZ, UR5 ;  /* 0x0000000500ff79e3 */ /* 0x0003e40008000000 */
[----:B-1----:R-:W-:Y:S01]  /*4810*/  ISETP.EQ.U32.AND P0, PT, R2, UR4, PT ;  /* 0x0000000402007c0c */ /* 0x002fe2000bf02070 */
[----:B--2---:R-:W-:Y:S02]  /*4820*/  IMAD.U32 R2, RZ, RZ, UR6 ;  /* 0x00000006ff027e24 */ /* 0x004fe4000f8e00ff */
[----:B---3--:R-:W-:-:S10]  /*4830*/  IMAD.U32 R3, RZ, RZ, UR7 ;  /* 0x00000007ff037e24 */ /* 0x008fd4000f8e00ff */
[----:B------:R1:W-:Y:S04]  /*4840*/  @P0 ATOMS.AND RZ, [UR8+0x14], R3 ;  /* 0x00001403ffff098c */ /* 0x0003e8000a800008 */
[----:B------:R1:W-:Y:S01]  /*4850*/  @P0 ATOMS.AND RZ, [UR8+0x18], R2 ;  /* 0x00001802ffff098c */ /* 0x0003e2000a800008 */
[----:B------:R-:W-:Y:S05]  /*4860*/  BRA `(.L_x_86) ;  /* 0x0000000000147947 */ /* 0x000fea0003800000 */
.L_x_85:
[----:B------:R-:W-:Y:S02]  /*4870*/  MOV R2, 0x4890 ;  /* 0x0000489000027802 */ /* 0x000fe40000000f00 */
[----:B----45:R-:W-:Y:S05]  /*4880*/  CALL.REL.NOINC `($__internal_0_$__cuda_sm10x_tcgen05_guardrail_trap_col_being_dealloced_not_returned_by_alloc) ;  /* 0x0000005c00e07944 */ /* 0x030fea0003c00000 */
[----:B------:R-:W-:Y:S05]  /*4890*/  BRA `(.L_x_86) ;  /* 0x0000000000087947 */ /* 0x000fea0003800000 */
.L_x_84:
[----:B------:R-:W-:Y:S02]  /*48a0*/  MOV R2, 0x48c0 ;  /* 0x000048c000027802 */ /* 0x000fe40000000f00 */
[----:B----45:R-:W-:Y:S05]  /*48b0*/  CALL.REL.NOINC `($__internal_2_$__cuda_sm10x_tcgen05_guardrail_trap_unallocated_columns_being_dealloced) ;  /* 0x0000005c00ec7944 */ /* 0x030fea0003c00000 */
.L_x_86:
[----:B------:R-:W-:Y:S01]  /*48c0*/  NOP ;  /* 0x0000000000007918 */ /* 0x000fe20000000000 */
[----:B------:R-:W-:Y:S05]  /*48d0*/  EXIT ;  /* 0x000000000000794d */ /* 0x000fea0003800000 */
.L_x_58:
[----:B------:R-:W-:-:S09]  /*48e0*/  UISETP.NE.OR UP0, UPT, UR18, 0x3, !UP3 ;  /* 0x000000031200788c */ /* 0x000fd2000df05670 */
[----:B------:R-:W-:Y:S05]  /*48f0*/  BRA.U UP0, `(.L_x_87) ;  /* 0x00000015002c7547 */ /* 0x000fea000b800000 */
[----:B------:R-:W2:Y:S01]  /*4900*/  LDCU.64 UR4, c[0x0][0x888] ;  /* 0x00011100ff0477ac */ /* 0x000ea20008000a00 */
[----:B------:R-:W3:Y:S01]  /*4910*/  S2UR UR10, SR_CgaCtaId ;  /* 0x00000000000a79c3 */ /* 0x000ee20000008800 */
[----:B------:R-:W-:Y:S01]  /*4920*/  HFMA2 R10, -RZ, RZ, 0, 5.9604644775390625e-08 ;  /* 0x00000001ff0a7431 */ /* 0x000fe200000001ff */
[----:B------:R-:W-:Y:S01]  /*4930*/  MOV R9, RZ ;  /* 0x000000ff00097202 */ /* 0x000fe20000000f00 */
[----:B------:R-:W4:Y:S01]  /*4940*/  LDCU UR49, c[0x0][0x370] ;  /* 0x00006e00ff3177ac */ /* 0x000f220008000800 */
[----:B------:R-:W-:Y:S01]  /*4950*/  HFMA2 R0, -RZ, RZ, 0, 0.0078125 ;  /* 0x00002000ff007431 */ /* 0x000fe200000001ff */
[----:B------:R-:W4:Y:S03]  /*4960*/  LDCU.128 UR52, c[0x0][0xb10] ;  /* 0x00016200ff3477ac */ /* 0x000f260008000c00 */
[----:B------:R-:W1:Y:S01]  /*4970*/  LDC.64 R12, c[0x0][0x348] ;  /* 0x0000d200ff0c7b82 */ /* 0x000e620000000a00 */
[----:B------:R-:W3:Y:S01]  /*4980*/  LDCU UR38, c[0x0][0x374] ;  /* 0x00006e80ff2677ac */ /* 0x000ee20008000800 */
[----:B------:R-:W3:Y:S01]  /*4990*/  LDCU.64 UR46, c[0x0][0x890] ;  /* 0x00011200ff2e77ac */ /* 0x000ee20008000a00 */
[----:B--2---:R-:W-:Y:S01]  /*49a0*/  UISETP.NE.U32.AND UP0, UPT, UR4, URZ, UPT ;  /* 0x000000ff0400728c */ /* 0x004fe2000bf05070 */
[----:B------:R-:W2:Y:S01]  /*49b0*/  LDCU UR30, c[0x0][0xb0c] ;  /* 0x00016180ff1e77ac */ /* 0x000ea20008000800 */
[----:B------:R-:W1:Y:S01]  /*49c0*/  LDCU UR68, c[0x0][0xb20] ;  /* 0x00016400ff4477ac */ /* 0x000e620008000800 */
[----:B------:R-:W1:Y:S01]  /*49d0*/  LDCU UR4, c[0x0][0xb30] ;  /* 0x00016600ff0477ac */ /* 0x000e620008000800 */
[----:B------:R-:W1:Y:S01]  /*49e0*/  LDCU.128 UR56, c[0x0][0x980] ;  /* 0x00013000ff3877ac */ /* 0x000e620008000c00 */
[----:B------:R-:W-:Y:S01]  /*49f0*/  UMOV UR31, 0x400 ;  /* 0x00000400001f7882 */ /* 0x000fe20000000000 */
[----:B----4-:R-:W-:-:S02]  /*4a00*/  UIMAD.WIDE.U32 UR6, UR49, UR52, URZ ;  /* 0x00000034310672a5 */ /* 0x010fc4000f8e00ff */
[----:B---3--:R-:W-:Y:S02]  /*4a10*/  UIMAD.WIDE.U32 UR8, UR38, UR55, URZ ;  /* 0x00000037260872a5 */ /* 0x008fe4000f8e00ff */
[----:B------:R-:W-:Y:S02]  /*4a20*/  UISETP.NE.AND.EX UP6, UPT, UR5, URZ, UPT, UP0 ;  /* 0x000000ff0500728c */ /* 0x000fe4000bfc5300 */
[----:B------:R-:W-:Y:S02]  /*4a30*/  ULEA UR31, UR10, UR31, 0x18 ;  /* 0x0000001f0a1f7291 */ /* 0x000fe4000f8ec0ff */
[----:B------:R-:W-:Y:S02]  /*4a40*/  UISETP.NE.AND UP0, UPT, UR39, 0x1, UPT ;  /* 0x000000012700788c */ /* 0x000fe4000bf05270 */
[----:B------:R-:W-:Y:S02]  /*4a50*/  UISETP.NE.U32.AND UP0, UPT, UR46, URZ, UPT ;  /* 0x000000ff2e00728c */ /* 0x000fe4000bf05070 */
[----:B------:R-:W-:-:S02]  /*4a60*/  UIADD3 UR61, UPT, UPT, UR31, 0xd8, URZ ;  /* 0x000000d81f3d7890 */ /* 0x000fc4000fffe0ff */
[----:B------:R-:W-:Y:S02]  /*4a70*/  UIADD3 UR60, UPT, UPT, UR31, 0x118, URZ ;  /* 0x000001181f3c7890 */ /* 0x000fe4000fffe0ff */
[----:B------:R-:W-:Y:S02]  /*4a80*/  UIADD3 UR41, UPT, UPT, UR31, 0xc0, URZ ;  /* 0x000000c01f297890 */ /* 0x000fe4000fffe0ff */
[----:B------:R-:W-:Y:S02]  /*4a90*/  UIADD3 UR33, UPT, UPT, UR31, 0xc8, URZ ;  /* 0x000000c81f217890 */ /* 0x000fe4000fffe0ff */
[----:B------:R-:W-:Y:S02]  /*4aa0*/  UIADD3 UR25, UPT, UPT, UR31, 0xd0, URZ ;  /* 0x000000d01f197890 */ /* 0x000fe4000fffe0ff */
[----:B------:R-:W-:Y:S02]  /*4ab0*/  UISETP.GE.AND UP3, UPT, UR39, 0x1, UPT ;  /* 0x000000012700788c */ /* 0x000fe4000bf66270 */
[----:B------:R-:W-:Y:S01]  /*4ac0*/  UISETP.NE.AND.EX UP5, UPT, UR47, URZ, UPT, UP0 ;  /* 0x000000ff2f00728c */ /* 0x000fe2000bfa5300 */
[----:B------:R-:W-:Y:S01]  /*4ad0*/  UMOV UR66, UR7 ;  /* 0x0000000700427c82 */ /* 0x000fe20008000000 */
[----:B------:R-:W-:Y:S01]  /*4ae0*/  UMOV UR65, UR9 ;  /* 0x0000000900417c82 */ /* 0x000fe20008000000 */
[----:B--2---:R-:W-:-:S02]  /*4af0*/  UISETP.NE.AND UP3, UPT, UR30, 0x1, UPT ;  /* 0x000000011e00788c */ /* 0x004fc4000bf65270 */
[----:B------:R-:W-:Y:S02]  /*4b00*/  UISETP.NE.AND UP0, UPT, UR54, 0x1, UPT ;  /* 0x000000013600788c */ /* 0x000fe4000bf05270 */
[----:B------:R-:W-:Y:S01]  /*4b10*/  UPLOP3.LUT UP2, UPT, UPT, UPT, UPT, 0x40, 0x4 ;  /* 0x000000000004789c */ /* 0x000fe20003f4e870 */
[----:B------:R-:W2:Y:S01]  /*4b20*/  LDCU.64 UR22, c[0x0][0xb28] ;  /* 0x00016500ff1677ac */ /* 0x000ea20008000a00 */
[----:B------:R-:W3:Y:S01]  /*4b30*/  LDCU.64 UR50, c[0x0][0x990] ;  /* 0x00013200ff3277ac */ /* 0x000ee20008000a00 */
[----:B------:R-:W-:Y:S02]  /*4b40*/  UPRMT UR61, UR10, 0x654, UR61 ;  /* 0x000006540a3d7896 */ /* 0x000fe4000800003d */
[----:B------:R-:W-:Y:S02]  /*4b50*/  UPRMT UR60, URZ, 0x654, UR60 ;  /* 0x00000654ff3c7896 */ /* 0x000fe4000800003c */
[----:B------:R-:W-:Y:S02]  /*4b60*/  UPRMT UR64, UR10, 0x654, UR41 ;  /* 0x000006540a407896 */ /* 0x000fe40008000029 */
[----:B------:R-:W-:-:S02]  /*4b70*/  UPRMT UR63, UR10, 0x654, UR33 ;  /* 0x000006540a3f7896 */ /* 0x000fc40008000021 */
[----:B------:R-:W-:Y:S02]  /*4b80*/  UPRMT UR62, UR10, 0x654, UR25 ;  /* 0x000006540a3e7896 */ /* 0x000fe40008000019 */
[----:B------:R-:W-:Y:S02]  /*4b90*/  USHF.R.U32.HI UR66, URZ, UR53, UR66 ;  /* 0x00000035ff427299 */ /* 0x000fe40008011642 */
[----:B-1----:R-:W-:Y:S02]  /*4ba0*/  USHF.R.U32.HI UR65, URZ, UR68, UR65 ;  /* 0x00000044ff417299 */ /* 0x002fe40008011641 */
[----:B------:R-:W-:Y:S02]  /*4bb0*/  UISETP.NE.AND UP4, UPT, UR4, 0x1, UPT ;  /* 0x000000010400788c */ /* 0x000fe4000bf85270 */
[----:B------:R-:W-:Y:S02]  /*4bc0*/  UISETP.NE.AND UP3, UPT, UR56, 0x1, UPT ;  /* 0x000000013800788c */ /* 0x000fe4000bf65270 */
[----:B--23--:R-:W-:-:S11]  /*4bd0*/  UISETP.NE.AND UP0, UPT, UR59, 0x1, UPT ;  /* 0x000000013b00788c */ /* 0x00cfd6000bf05270 */
.L_x_98:
[----:B------:R-:W-:Y:S04]  /*4be0*/  SHF.L.U32 R3, R9, 0x1f, RZ ;  /* 0x0000001f09037819 */ /* 0x000fe800000006ff */
[----:B------:R-:W1:Y:S02]  /*4bf0*/  SYNCS.PHASECHK.TRANS64.TRYWAIT P0, [UR31+0x110], R3 ;  /* 0x00011003ff0075a7 */ /* 0x000e64000800111f */
[----:B-12---:R-:W-:Y:S05]  /*4c00*/  @!P0 BRA `(.L_x_88) ;  /* 0x0000005400a88947 */ /* 0x006fea0003800000 */
.L_x_193:
[----:B------:R-:W2:Y:S01]  /*4c10*/  LDS.128 R4, [UR31+0x150] ;  /* 0x0001501fff047984 */ /* 0x000ea20008000c00 */
[----:B------:R-:W-:Y:S01]  /*4c20*/  UISETP.GE.AND UP0, UPT, UR39, 0x1, UPT ;  /* 0x000000012700788c */ /* 0x000fe2000bf06270 */
[----:B------:R-:W-:Y:S01]  /*4c30*/  @!PT LDS RZ, [RZ] ;  /* 0x00000000fffff984 */ /* 0x000fe20000000800 */
[----:B------:R-:W-:Y:S01]  /*4c40*/  @!PT LDS RZ, [RZ] ;  /* 0x00000000fffff984 */ /* 0x000fe20000000800 */
[----:B------:R-:W-:Y:S01]  /*4c50*/  @!PT LDS RZ, [RZ] ;  /* 0x00000000fffff984 */ /* 0x000fe20000000800 */
[----:B------:R-:W-:Y:S01]  /*4c60*/  @!PT LDS RZ, [RZ] ;  /* 0x00000000fffff984 */ /* 0x000fe20000000800 */
[----:B------:R3:W-:Y:S06]  /*4c70*/  MEMBAR.ALL.CTA ;  /* 0x0000000000007992 */ /* 0x0007ec0000008000 */
[----:B---3--:R-:W3:Y:S02]  /*4c80*/  FENCE.VIEW.ASYNC.S ;  /* 0x00000000000073c6 */ /* 0x008ee40000000000 */
[----:B---3--:R-:W-:Y:S01]  /*4c90*/  SYNCS.ARRIVE.TRANS64.RED.A1T0 RZ, [UR60], RZ ;  /* 0x000000ffffff79a7 */ /* 0x008fe2000810043c */
[----:B--2---:R-:W-:Y:S11]  /*4ca0*/  LOP3.LUT P0, RZ, R6, 0x1, RZ, 0xc0, !PT ;  /* 0x0000000106ff7812 */ /* 0x004ff6000780c0ff */
[----:B------:R-:W-:Y:S02]  /*4cb0*/  @!UPT UIADD3 URZ, UPT, UPT, URZ, URZ, URZ ;  /* 0x000000fffffff290 */ /* 0x000fe4000fffe0ff */
[----:B------:R-:W-:Y:S01]  /*4cc0*/  VOTEU.ANY UP3, P0 ;  /* 0x0000000000ff7886 */ /* 0x000fe20000060100 */
[----:B------:R-:W-:Y:S11]  /*4cd0*/  PLOP3.LUT P0, PT, PT, PT, UP3, 0x80, 0x8 ;  /* 0x000000000008781c */ /* 0x000ff60003f0f038 */
[----:B------:R-:W-:Y:S02]  /*4ce0*/  @!UPT UIADD3 URZ, UPT, UPT, URZ, URZ, URZ ;  /* 0x000000fffffff290 */ /* 0x000fe4000fffe0ff */
[----:B-1----:R-:W-:Y:S02]  /*4cf0*/  @P0 MOV R3, R4 ;  /* 0x0000000400030202 */ /* 0x002fe40000000f00 */
[----:B------:R-:W-:Y:S02]  /*4d00*/  @P0 LOP3.LUT R2, R5, 0xffff, RZ, 0xc0, !PT ;  /* 0x0000ffff05020812 */ /* 0x000fe400078ec0ff */
[----:B------:R-:W-:Y:S02]  /*4d10*/  @P0 R2UR UR5, R3 ;  /* 0x00000000030502ca */ /* 0x000fe400000e0000 */
[----:B------:R-:W-:Y:S11]  /*4d20*/  @P0 R2UR UR4, R2 ;  /* 0x00000000020402ca */ /* 0x000ff600000e0000 */
[----:B------:R-:W-:Y:S02]  /*4d30*/  @UP3 UMOV UR15, UR5 ;  /* 0x00000005000f3c82 */ /* 0x000fe40008000000 */
[----:B------:R-:W-:Y:S01]  /*4d40*/  @UP3 UMOV UR14, UR4 ;  /* 0x00000004000e3c82 */ /* 0x000fe20008000000 */
[----:B------:R-:W-:Y:S05]  /*4d50*/  BRA.U !UP0, `(.L_x_89) ;  /* 0x0000000108c07547 */ /* 0x000fea000b800000 */
[----:B------:R-:W-:Y:S02]  /*4d60*/  UIMAD.WIDE.U32 UR8, UR14, UR55, URZ ;  /* 0x000000370e0872a5 */ /* 0x000fe4000f8e00ff */
[----:B------:R-:W-:Y:S02]  /*4d70*/  UP2UR UR18, UPR, URZ, 0x4 ;  /* 0x00000004ff127883 */ /* 0x000fe40008000000 */
[----:B------:R-:W-:Y:S02]  /*4d80*/  UISETP.NE.AND UP2, UPT, UR54, 0x1, UPT ;  /* 0x000000013600788c */ /* 0x000fe4000bf45270 */
[----:B------:R-:W-:Y:S02]  /*4d90*/  UIMAD.WIDE.U32 UR10, UR15, UR52, URZ ;  /* 0x000000340f0a72a5 */ /* 0x000fe4000f8e00ff */
[----:B------:R-:W-:Y:S02]  /*4da0*/  USEL UR4, UR38, UR65, !UP2 ;  /* 0x0000004126047287 */ /* 0x000fe4000d000000 */
[----:B------:R-:W-:Y:S02]  /*4db0*/  UISETP.NE.AND UP0, UPT, UR30, 0x1, UPT ;  /* 0x000000011e00788c */ /* 0x000fe4000bf05270 */
[----:B------:R-:W-:Y:S02]  /*4dc0*/  UP2UR UR19, UPR, URZ, 0x2 ;  /* 0x00000002ff137883 */ /* 0x000fe40008000000 */
[----:B------:R-:W-:Y:S02]  /*4dd0*/  UISETP.NE.AND UP1, UPT, UR39, 0x1, UPT ;  /* 0x000000012700788c */ /* 0x000fe4000bf25270 */
[----:B------:R-:W-:Y:S02]  /*4de0*/  UIMAD.WIDE.U32 UR12, UR4, UR22, URZ ;  /* 0x00000016040c72a5 */ /* 0x000fe4000f8e00ff */
[----:B------:R-:W-:Y:S01]  /*4df0*/  USEL UR7, UR49, UR66, !UP0 ;  /* 0x0000004231077287 */ /* 0x000fe2000c000000 */
[----:B------:R-:W-:Y:S02]  /*4e00*/  UMOV UR5, UR9 ;  /* 0x0000000900057c82 */ /* 0x000fe40008000000 */
[----:B------:R-:W-:Y:S02]  /*4e10*/  USHF.R.U32.HI UR6, URZ, UR68, UR5 ;  /* 0x00000044ff067299 */ /* 0x000fe40008011605 */
[----:B------:R-:W-:Y:S02]  /*4e20*/  UIMAD.WIDE.U32 UR16, UR7, UR22, URZ ;  /* 0x00000016071072a5 */ /* 0x000fe4000f8e00ff */
[----:B------:R-:W-:Y:S02]  /*4e30*/  USEL UR6, UR14, UR6, !UP2 ;  /* 0x000000060e067287 */ /* 0x000fe4000d000000 */
[----:B------:R-:W-:Y:S01]  /*4e40*/  UISETP.NE.AND UP2, UPT, UR18, URZ, UPT ;  /* 0x000000ff1200728c */ /* 0x000fe2000bf45270 */
[----:B------:R-:W-:Y:S01]  /*4e50*/  UMOV UR5, UR11 ;  /* 0x0000000b00057c82 */ /* 0x000fe20008000000 */
[----:B------:R-:W-:Y:S02]  /*4e60*/  UIMAD.WIDE.U32 UR10, UR6, UR22, URZ ;  /* 0x00000016060a72a5 */ /* 0x000fe4000f8e00ff */
[----:B------:R-:W-:Y:S03]  /*4e70*/  USHF.R.U32.HI UR8, URZ, UR53, UR5 ;  /* 0x00000035ff087299 */ /* 0x000fe60008011605 */
[----:B------:R-:W-:Y:S02]  /*4e80*/  UMOV UR5, UR13 ;  /* 0x0000000d00057c82 */ /* 0x000fe40008000000 */
[----:B------:R-:W-:Y:S03]  /*4e90*/  @UP1 USHF.R.U32.HI UR4, URZ, UR23, UR5 ;  /* 0x00000017ff041299 */ /* 0x000fe60008011605 */
[----:B------:R-:W-:Y:S01]  /*4ea0*/  UMOV UR5, UR17 ;  /* 0x0000001100057c82 */ /* 0x000fe20008000000 */
[----:B------:R-:W-:Y:S02]  /*4eb0*/  UIMAD UR4, UR39, UR4, URZ ;  /* 0x00000004270472a4 */ /* 0x000fe4000f8e02ff */
[----:B------:R-:W-:Y:S02]  /*4ec0*/  @UP1 USHF.R.U32.HI UR7, URZ, UR23, UR5 ;  /* 0x00000017ff071299 */ /* 0x000fe40008011605 */
[----:B------:R-:W-:Y:S02]  /*4ed0*/  USEL UR5, UR15, UR8, !UP0 ;  /* 0x000000080f057287 */ /* 0x000fe4000c000000 */
[----:B------:R-:W-:Y:S02]  /*4ee0*/  UIMAD UR8, UR39, UR7, URZ ;  /* 0x00000007270872a4 */ /* 0x000fe4000f8e02ff */
[----:B------:R-:W-:Y:S03]  /*4ef0*/  UISETP.GE.AND UP0, UPT, UR6, UR4, UPT ;  /* 0x000000040600728c */ /* 0x000fe6000bf06270 */
[----:B------:R-:W-:Y:S01]  /*4f00*/  UMOV UR4, UR11 ;  /* 0x0000000b00047c82 */ /* 0x000fe20008000000 */
[----:B------:R-:W-:Y:S02]  /*4f10*/  UISETP.GE.OR UP0, UPT, UR5, UR8, UP0 ;  /* 0x000000080500728c */ /* 0x000fe40008706670 */
[----:B------:R-:W-:Y:S02]  /*4f20*/  USHF.R.U32.HI UR4, URZ, UR23, UR4 ;  /* 0x00000017ff047299 */ /* 0x000fe40008011604 */
[----:B------:R-:W-:Y:S02]  /*4f30*/  UIMAD.WIDE.U32 UR8, UR5, UR22, URZ ;  /* 0x00000016050872a5 */ /* 0x000fe4000f8e00ff */
[----:B------:R-:W-:Y:S04]  /*4f40*/  USEL UR10, UR6, UR4, !UP1 ;  /* 0x00000004060a7287 */ /* 0x000fe8000c800000 */
[----:B------:R-:W-:Y:S01]  /*4f50*/  UIADD3 UR11, UPT, UPT, -UR10, URZ, URZ ;  /* 0x000000ff0a0b7290 */ /* 0x000fe2000fffe1ff */
[----:B------:R-:W-:Y:S02]  /*4f60*/  @!UP0 UMOV UR4, UR9 ;  /* 0x0000000900048c82 */ /* 0x000fe40008000000 */
[----:B------:R-:W-:Y:S02]  /*4f70*/  @!UP0 USHF.R.U32.HI UR4, URZ, UR23, UR4 ;  /* 0x00000017ff048299 */ /* 0x000fe40008011604 */
[----:B------:R-:W-:Y:S02]  /*4f80*/  UIMAD UR8, UR39, UR11, UR6 ;  /* 0x0000000b270872a4 */ /* 0x000fe4000f8e0206 */
[----:B------:R-:W-:Y:S02]  /*4f90*/  @!UP0 USEL UR4, UR5, UR4, !UP1 ;  /* 0x0000000405048287 */ /* 0x000fe4000c800000 */
[----:B------:R-:W-:Y:S02]  /*4fa0*/  UISETP.NE.AND UP1, UPT, UR19, URZ, UPT ;  /* 0x000000ff1300728c */ /* 0x000fe4000bf25270 */
[----:B------:R-:W-:Y:S02]  /*4fb0*/  @!UP0 UIMAD UR7, UR7, UR8, UR4 ;  /* 0x00000008070782a4 */ /* 0x000fe4000f8e0204 */
[----:B------:R-:W-:Y:S02]  /*4fc0*/  @!UP0 UIADD3 UR9, UPT, UPT, UR10, -UR4, URZ ;  /* 0x800000040a098290 */ /* 0x000fe4000fffe0ff */
[----:B------:R-:W-:Y:S02]  /*4fd0*/  UIADD3 UR8, UPT, UPT, -UR6, URZ, URZ ;  /* 0x000000ff06087290 */ /* 0x000fe4000fffe1ff */
[----:B------:R-:W-:Y:S02]  /*4fe0*/  UIADD3 UR4, UPT, UPT, -UR5, URZ, URZ ;  /* 0x000000ff05047290 */ /* 0x000fe4000fffe1ff */
[----:B------:R-:W-:Y:S03]  /*4ff0*/  @!UP0 UIMAD UR6, UR9, UR39, UR5 ;  /* 0x00000027090682a4 */ /* 0x000fe6000f8e0205 */
[----:B------:R-:W-:Y:S01]  /*5000*/  @!UP0 UMOV UR5, UR7 ;  /* 0x0000000700058c82 */ /* 0x000fe20008000000 */
[----:B------:R-:W-:Y:S02]  /*5010*/  UIMAD UR7, UR30, UR4, UR15 ;  /* 0x000000041e0772a4 */ /* 0x000fe4000f8e020f */
[----:B------:R-:W-:Y:S02]  /*5020*/  UIMAD UR4, UR54, UR8, UR14 ;  /* 0x00000008360472a4 */ /* 0x000fe4000f8e020e */
[----:B------:R-:W-:Y:S02]  /*5030*/  UIMAD UR15, UR5, UR30, UR7 ;  /* 0x0000001e050f72a4 */ /* 0x000fe4000f8e0207 */
[----:B------:R-:W-:Y:S11]  /*5040*/  UIMAD UR14, UR6, UR54, UR4 ;  /* 0x00000036060e72a4 */ /* 0x000ff6000f8e0204 */
[----:B------:R-:W-:Y:S01]  /*5050*/  @!UPT UIADD3 URZ, UPT, UPT, URZ, URZ, URZ ;  /* 0x000000fffffff290 */ /* 0x000fe2000fffe0ff */
.L_x_89:
[----:B------:R-:W1:Y:S01]  /*5060*/  @!UP4 LDCU.128 UR8, c[0x0][0xb10] ;  /* 0x00016200ff08c7ac */ /* 0x000e620008000c00 */
[----:B------:R-:W-:Y:S02]  /*5070*/  ISETP.NE.U32.AND P1, PT, RZ, UR46, PT ;  /* 0x0000002eff007c0c */ /* 0x000fe4000bf25070 */
[----:B------:R-:W-:Y:S02]  /*5080*/  SHF.L.U32 R8, R10, 0x1f, RZ ;  /* 0x0000001f0a087819 */ /* 0x000fe400000006ff */
[----:B------:R-:W-:Y:S01]  /*5090*/  ISETP.NE.AND.EX P1, PT, RZ, UR47, PT, P1 ;  /* 0x0000002fff007c0c */ /* 0x000fe2000bf25310 */
[----:B------:R-:W2:Y:S01]  /*50a0*/  @!UP4 LDCU UR5, c[0x0][0xb0c] ;  /* 0x00016180ff05c7ac */ /* 0x000ea20008000800 */
[----:B------:R-:W-:Y:S02]  /*50b0*/  USHF.L.U32 UR42, UR20, 0x7, URZ ;  /* 0x00000007142a7899 */ /* 0x000fe400080006ff */
[----:B-1----:R-:W-:Y:S07]  /*50c0*/  UIMAD.WIDE.U32 UR6, UR15, UR8, URZ ;  /* 0x000000080f0672a5 */ /* 0x002fee000f8e00ff */
[----:B------:R-:W-:Y:S01]  /*50d0*/  @!UP4 UMOV UR4, UR7 ;  /* 0x000000070004cc82 */ /* 0x000fe20008000000 */
[----:B--2---:R-:W-:Y:S02]  /*50e0*/  @!UP4 UISETP.NE.AND UP0, UPT, UR5, 0x1, UPT ;  /* 0x000000010500c88c */ /* 0x004fe4000bf05270 */
[----:B------:R-:W-:Y:S02]  /*50f0*/  @!UP4 USHF.R.U32.HI UR4, URZ, UR9, UR4 ;  /* 0x00000009ff04c299 */ /* 0x000fe40008011604 */
[----:B------:R-:W-:Y:S02]  /*5100*/  UIMAD.WIDE.U32 UR6, UR14, UR11, URZ ;  /* 0x0000000b0e0672a5 */ /* 0x000fe4000f8e00ff */
[----:B------:R-:W-:Y:S02]  /*5110*/  @!UP4 USEL UR8, UR15, UR4, !UP0 ;  /* 0x000000040f08c287 */ /* 0x000fe4000c000000 */
[----:B------:R-:W-:Y:S03]  /*5120*/  @!UP4 UISETP.NE.AND UP0, UPT, UR10, 0x1, UPT ;  /* 0x000000010a00c88c */ /* 0x000fe6000bf05270 */
[----:B------:R-:W-:Y:S02]  /*5130*/  @!UP4 UMOV UR6, UR7 ;  /* 0x000000070006cc82 */ /* 0x000fe40008000000 */
[----:B------:R-:W1:Y:S02]  /*5140*/  @!UP4 LDCU UR4, c[0x0][0xb20] ;  /* 0x00016400ff04c7ac */ /* 0x000e640008000800 */
[----:B-1----:R-:W-:Y:S04]  /*5150*/  @!UP4 USHF.R.U32.HI UR6, URZ, UR4, UR6 ;  /* 0x00000004ff06c299 */ /* 0x002fe80008011606 */
[----:B------:R-:W-:Y:S04]  /*5160*/  @!UP4 USEL UR6, UR14, UR6, !UP0 ;  /* 0x000000060e06c287 */ /* 0x000fe8000c000000 */
[----:B------:R-:W-:Y:S02]  /*5170*/  @!UP4 UIADD3 UR4, UPT, UPT, -UR8, UR6, URZ ;  /* 0x000000060804c290 */ /* 0x000fe4000fffe1ff */
[----:B------:R-:W-:Y:S02]  /*5180*/  @!UP4 UIADD3 UR6, UPT, UPT, UR8, -UR6, URZ ;  /* 0x800000060806c290 */ /* 0x000fe4000fffe0ff */
[----:B------:R-:W-:Y:S02]  /*5190*/  @!UP4 UIMAD UR15, UR4, UR5, UR15 ;  /* 0x00000005040fc2a4 */ /* 0x000fe4000f8e020f */
[----:B------:R-:W-:Y:S01]  /*51a0*/  @!UP4 UIMAD UR14, UR6, UR10, UR14 ;  /* 0x0000000a060ec2a4 */ /* 0x000fe2000f8e020e */
[----:B------:R-:W-:Y:S11]  /*51b0*/  BRA.U UP2, `(.L_x_90) ;  /* 0x0000000102107547 */ /* 0x000ff6000b800000 */
[----:B------:R-:W-:Y:S04]  /*51c0*/  MOV R2, UR67 ;  /* 0x0000004300027c02 */ /* 0x000fe80008000f00 */
[----:B------:R-:W-:Y:S04]  /*51d0*/  SHF.L.U32 R3, R2, 0x1f, RZ ;  /* 0x0000001f02037819 */ /* 0x000fe800000006ff */
[----:B------:R-:W1:Y:S02]  /*51e0*/  SYNCS.PHASECHK.TRANS64.TRYWAIT P2, [UR31+0x108], R3 ;  /* 0x00010803ff0075a7 */ /* 0x000e64000804111f */
[----:B-1----:R-:W-:Y:S05]  /*51f0*/  @!P2 BRA `(.L_x_91) ;  /* 0x000000500044a947 */ /* 0x002fea0003800000 */
.L_x_90:
[----:B------:R-:W-:Y:S05]  /*5200*/  BRA.U !UP5, `(.L_x_92) ;  /* 0x000000010d387547 */ /* 0x000fea000b800000 */
[----:B------:R-:W-:Y:S01]  /*5210*/  UPLOP3.LUT UP1, UPT, UPT, UPT, UP6, 0x80, 0x8 ;  /* 0x000000000008789c */ /* 0x000fe20003f2f060 */
[----:B-1----:R-:W-:Y:S01]  /*5220*/  HFMA2 R2, -RZ, RZ, 0, 5.9604644775390625e-08 ;  /* 0x00000001ff027431 */ /* 0x002fe200000001ff */
[----:B------:R-:W1:Y:S01]  /*5230*/  LDCU.64 UR8, c[0x0][0x358] ;  /* 0x00006b00ff0877ac */ /* 0x000e620008000a00 */
[----:B------:R-:W-:Y:S03]  /*5240*/  IMAD.MOV.U32 R62, RZ, RZ, 0x1 ;  /* 0x00000001ff3e7424 */ /* 0x000fe600078e00ff */
[----:B------:R-:W-:Y:S05]  /*5250*/  PLOP3.LUT P2, PT, PT, PT, UP1, 0x80, 0x8 ;  /* 0x000000000008781c */ /* 0x000fea0003f4f018 */
[----:B------:R-:W2:Y:S01]  /*5260*/  @UP1 LDCU.64 UR4, c[0x0][0x888] ;  /* 0x00011100ff0417ac */ /* 0x000ea20008000a00 */
[----:B------:R-:W-:Y:S07]  /*5270*/  @UP1 UIMAD UR6, UR48, UR46, URZ ;  /* 0x0000002e300612a4 */ /* 0x000fee000f8e02ff */
[----:B------:R-:W-:Y:S01]  /*5280*/  @!P2 PRMT R62, R2, 0x7610, R62 ;  /* 0x00007610023ea816 */ /* 0x000fe2000000003e */
[----:B--2---:R-:W-:Y:S06]  /*5290*/  @UP1 UIMAD.WIDE UR4, UR6, 0x4, UR4 ;  /* 0x00000004060418a5 */ /* 0x004fec000f8e0204 */
[----:B------:R-:W-:Y:S01]  /*52a0*/  IMAD.U32 R14, RZ, RZ, UR4 ;  /* 0x00000004ff0e7e24 */ /* 0x000fe2000f8e00ff */
[----:B------:R-:W-:Y:S04]  /*52b0*/  MOV R15, UR5 ;  /* 0x00000005000f7c02 */ /* 0x000fe80008000f00 */
[----:B------:R-:W2:Y:S01]  /*52c0*/  @!UP1 LDCU UR4, c[0x0][0x880] ;  /* 0x00011000ff0497ac */ /* 0x000ea20008000800 */
[----:B-1---5:R3:W5:Y:S02]  /*52d0*/  @P2 LDG.E R27, desc[UR8][R14.64] ;  /* 0x000000080e1b2981 */ /* 0x022764000c1e1900 */
[----:B--23--:R-:W-:Y:S07]  /*52e0*/  @!P2 IMAD.U32 R27, RZ, RZ, UR4 ;  /* 0x00000004ff1bae24 */ /* 0x00cfee000f8e00ff */
.L_x_92:
[----:B-----5:R-:W-:Y:S01]  /*52f0*/  @!P1 FSETP.EQ.AND P3, PT, R27, RZ, PT ;  /* 0x000000ff1b00920b */ /* 0x020fe20003f62000 */
[----:B------:R-:W-:Y:S01]  /*5300*/  @!UPT UIADD3 URZ, UPT, UPT, URZ, URZ, URZ ;  /* 0x000000fffffff290 */ /* 0x000fe2000fffe0ff */
[----:B------:R-:W-:Y:S11]  /*5310*/  @!P1 BRA `(.L_x_93) ;  /* 0x0000000000149947 */ /* 0x000ff60003800000 */
[----:B------:R-:W-:Y:S02]  /*5320*/  LOP3.LUT P1, RZ, R62, 0xff, RZ, 0xc0, !PT ;  /* 0x000000ff3eff7812 */ /* 0x000fe4000782c0ff */
[----:B------:R-:W-:Y:S04]  /*5330*/  PLOP3.LUT P3, PT, PT, PT, UP1, 0x80, 0x8 ;  /* 0x000000000008781c */ /* 0x000fe80003f6f018 */
[----:B------:R-:W-:Y:S07]  /*5340*/  PLOP3.LUT P3, PT, P3, PT, PT, 0x8, 0x80 ;  /* 0x000000000080781c */ /* 0x000fee0001f6e170 */
[----:B------:R-:W-:Y:S11]  /*5350*/  @P1 FSETP.EQ.AND P3, PT, R27, RZ, PT ;  /* 0x000000ff1b00120b */ /* 0x000ff60003f62000 */
[----:B------:R-:W-:Y:S02]  /*5360*/  @!UPT UIADD3 URZ, UPT, UPT, URZ, URZ, URZ ;  /* 0x000000fffffff290 */ /* 0x000fe4000fffe0ff */
.L_x_93:
[----:B------:R-:W-:Y:S01]  /*5370*/  USHF.L.U32 UR43, UR45, 0x6, URZ ;  /* 0x000000062d2b7899 */ /* 0x000fe200080006ff */
[----:B------:R-:W2:Y:S01]  /*5380*/  SYNCS.PHASECHK.TRANS64.TRYWAIT P1, [UR31+0xe0], R8 ;  /* 0x0000e008ff0075a7 */ /* 0x000ea2000802111f */
[----:B------:R-:W-:Y:S02]  /*5390*/  UISETP.NE.AND UP0, UPT, UR56, 0x1, UPT ;  /* 0x000000013800788c */ /* 0x000fe4000bf05270 */
[----:B------:R-:W-:Y:S01]  /*53a0*/  UIMAD.WIDE.U32 UR4, UR43, UR57, URZ ;  /* 0x000000392b0472a5 */ /* 0x000fe2000f8e00ff */
[----:B------:R-:W-:Y:S04]  /*53b0*/  ELECT P2, URZ, PT ;  /* 0x0000000000ff782f */ /* 0x000fe80003840000 */
[----:B------:R-:W-:Y:S02]  /*53c0*/  PLOP3.LUT P2, PT, P3, P2, PT, 0xf2, 0x2f ;  /* 0x00000000002f781c */ /* 0x000fe40001f45e72 */
[----:B------:R-:W-:Y:S02]  /*53d0*/  UMOV UR4, UR5 ;  /* 0x0000000500047c82 */ /* 0x000fe40008000000 */
[----:B------:R-:W-:Y:S04]  /*53e0*/  USHF.R.U32.HI UR4, URZ, UR58, UR4 ;  /* 0x0000003aff047299 */ /* 0x000fe80008011604 */
[----:B------:R-:W-:Y:S02]  /*53f0*/  USEL UR44, UR43, UR4, !UP0 ;  /* 0x000000042b2c7287 */ /* 0x000fe4000c000000 */
[----:B------:R-:W-:Y:S02]  /*5400*/  UISETP.NE.AND UP0, UPT, UR59, 0x1, UPT ;  /* 0x000000013b00788c */ /* 0x000fe4000bf05270 */
[----:B------:R-:W-:Y:S07]  /*5410*/  UIMAD.WIDE.U32 UR4, UR44, UR50, URZ ;  /* 0x000000322c0472a5 */ /* 0x000fee000f8e00ff */
[----:B------:R-:W-:Y:S02]  /*5420*/  UMOV UR4, UR5 ;  /* 0x0000000500047c82 */ /* 0x000fe40008000000 */
[----:B------:R-:W-:Y:S04]  /*5430*/  USHF.R.U32.HI UR4, URZ, UR51, UR4 ;  /* 0x00000033ff047299 */ /* 0x000fe80008011604 */
[----:B------:R-:W-:Y:S02]  /*5440*/  USEL UR45, UR44, UR4, !UP0 ;  /* 0x000000042c2d7287 */ /* 0x000fe4000c000000 */
[----:B------:R-:W-:Y:S02]  /*5450*/  UIADD3 UR4, UPT, UPT, -UR44, URZ, URZ ;  /* 0x000000ff2c047290 */ /* 0x000fe4000fffe1ff */
[----:B------:R-:W-:Y:S02]  /*5460*/  UIADD3 UR5, UPT, UPT, -UR45, URZ, URZ ;  /* 0x000000ff2d057290 */ /* 0x000fe4000fffe1ff */
[----:B------:R-:W-:Y:S02]  /*5470*/  UIMAD UR43, UR56, UR4, UR43 ;  /* 0x00000004382b72a4 */ /* 0x000fe4000f8e022b */
[----:B------:R-:W-:Y:S01]  /*5480*/  UIMAD UR44, UR59, UR5, UR44 ;  /* 0x000000053b2c72a4 */ /* 0x000fe2000f8e022c */
[----:B--2---:R-:W-:Y:S11]  /*5490*/  @!P1 BRA `(.L_x_94) ;  /* 0x0000004c00b49947 */ /* 0x004ff60003800000 */
.L_x_196:
[----:B-1----:R-:W-:Y:S01]  /*54a0*/  @!P2 IADD3 R3, P1, PT, R12, 0x580, RZ ;  /* 0x000005800c03a810 */ /* 0x002fe20007f3e0ff */
[----:B------:R-:W-:Y:S01]  /*54b0*/  VOTEU.ALL UP0, P2 ;  /* 0x0000000000ff7886 */ /* 0x000fe20001000000 */
[----:B------:R-:W-:Y:S01]  /*54c0*/  UMOV UR9, UR41 ;  /* 0x0000002900097c82 */ /* 0x000fe20008000000 */
[----:B------:R-:W-:Y:S01]  /*54d0*/  UMOV UR11, UR43 ;  /* 0x0000002b000b7c82 */ /* 0x000fe20008000000 */
[----:B------:R-:W-:Y:S01]  /*54e0*/  @!P2 R2UR UR5, R3 ;  /* 0x000000000305a2ca */ /* 0x000fe200000e0000 */
[----:B------:R-:W-:Y:S01]  /*54f0*/  @!P2 IMAD.X R2, RZ, RZ, R13, P1 ;  /* 0x000000ffff02a224 */ /* 0x000fe200008e060d */
[----:B------:R-:W-:Y:S02]  /*5500*/  @!UP0 UPRMT UR6, URZ, 0x40, URZ ;  /* 0x00000040ff068896 */ /* 0x000fe400080000ff */
[----:B------:R-:W-:Y:S02]  /*5510*/  @!UP0 UIADD3 UR40, UPT, UPT, UR31, 0x200, URZ ;  /* 0x000002001f288890 */ /* 0x000fe4000fffe0ff */
[----:B------:R-:W-:Y:S01]  /*5520*/  @!P2 R2UR UR4, R2 ;  /* 0x000000000204a2ca */ /* 0x000fe200000e0000 */
[----:B------:R-:W-:Y:S02]  /*5530*/  @!UP0 UPRMT UR6, UR6, 0x5410, URZ ;  /* 0x0000541006068896 */ /* 0x000fe400080000ff */
[----:B------:R-:W-:Y:S02]  /*5540*/  @!UP0 UIADD3 UR10, UPT, UPT, UR42, 0x40, URZ ;  /* 0x000000402a0a8890 */ /* 0x000fe4000fffe0ff */
[----:B------:R-:W-:Y:S02]  /*5550*/  @!UP0 UIADD3 UR8, UPT, UPT, UR31, 0x1200, URZ ;  /* 0x000012001f088890 */ /* 0x000fe4000fffe0ff */
[----:B------:R-:W-:Y:S01]  /*5560*/  IMAD.U32 R2, RZ, RZ, UR5 ;  /* 0x00000005ff027e24 */ /* 0x000fe2000f8e00ff */
[----:B------:R-:W-:Y:S01]  /*5570*/  VOTEU.ALL UP0, P2 ;  /* 0x0000000000ff7886 */ /* 0x000fe20001000000 */
[----:B------:R-:W-:Y:S01]  /*5580*/  UMOV UR12, UR44 ;  /* 0x0000002c000c7c82 */ /* 0x000fe20008000000 */
[----:B------:R-:W-:Y:S03]  /*5590*/  UMOV UR13, UR45 ;  /* 0x0000002d000d7c82 */ /* 0x000fe60008000000 */
[----:B------:R-:W-:Y:S01]  /*55a0*/  IMAD.U32 R3, RZ, RZ, UR4 ;  /* 0x00000004ff037e24 */ /* 0x000fe2000f8e00ff */
[----:B------:R-:W-:Y:S01]  /*55b0*/  @!P2 R2UR UR4, R2 ;  /* 0x000000000204a2ca */ /* 0x000fe200000e0000 */
[----:B------:R-:W-:Y:S03]  /*55c0*/  @!P2 IMAD.MOV.U32 R2, RZ, RZ, 0x2000 ;  /* 0x00002000ff02a424 */ /* 0x000fe600078e00ff */
[----:B------:R-:W-:Y:S11]  /*55d0*/  @!P2 R2UR UR5, R3 ;  /* 0x000000000305a2ca */ /* 0x000ff600000e0000 */
[----:B------:R-:W-:Y:S02]  /*55e0*/  @!UPT UIADD3 URZ, UPT, UPT, URZ, URZ, URZ ;  /* 0x000000fffffff290 */ /* 0x000fe4000fffe0ff */
[----:B------:R1:W-:Y:S01]  /*55f0*/  @!UP0 UTMALDG.4D.IM2COL [UR40], [UR4], UR6 ;  /* 0x00000028040083b4 */ /* 0x0003e20008058006 */
[----:B------:R-:W-:Y:S05]  /*5600*/  VOTEU.ALL UP0, P2 ;  /* 0x0000000000ff7886 */ /* 0x000fea0001000000 */
[----:B------:R1:W-:Y:S01]  /*5610*/  @!UP0 UTMALDG.4D.IM2COL [UR8], [UR4], UR6 ;  /* 0x00000008040083b4 */ /* 0x0003e20008058006 */
[----:B------:R1:W-:Y:S01]  /*5620*/  @!P2 SYNCS.ARRIVE.TRANS64.RED.A0TR RZ, [UR31+0xc0], R2 ;  /* 0x0000c002ffffa9a7 */ /* 0x0003e2000830041f */
[----:B------:R-:W-:Y:S01]  /*5630*/  SYNCS.ARRIVE.TRANS64.RED.A1T0 RZ, [UR64], RZ ;  /* 0x000000ffffff79a7 */ /* 0x000fe20008100440 */
[----:B------:R-:W2:Y:S02]  /*5640*/  SYNCS.PHASECHK.TRANS64.TRYWAIT P1, [UR31+0xe8], R8 ;  /* 0x0000e808ff0075a7 */ /* 0x000ea4000802111f */
[----:B-12---:R-:W-:Y:S05]  /*5650*/  @!P1 BRA `(.L_x_95) ;  /* 0x0000004c005c9947 */ /* 0x006fea0003800000 */
.L_x_198:
        /* <DEDUP_REMOVED lines=9> */
[----:B------:R-:W-:Y:S02]  /*56f0*/  @!UP0 UIADD3 UR32, UPT, UPT, UR31, 0x2200, URZ ;  /* 0x000022001f208890 */ /* 0x000fe4000fffe0ff */
[----:B------:R-:W-:Y:S02]  /*5700*/  @!UP0 UPRMT UR6, UR6, 0x5410, URZ ;  /* 0x0000541006068896 */ /* 0x000fe400080000ff */
[----:B------:R-:W-:Y:S02]  /*5710*/  @!UP0 UIADD3 UR10, UPT, UPT, UR42, 0x50, URZ ;  /* 0x000000502a0a8890 */ /* 0x000fe4000fffe0ff */
[----:B------:R-:W-:Y:S01]  /*5720*/  IMAD.U32 R2, RZ, RZ, UR5 ;  /* 0x00000005ff027e24 */ /* 0x000fe2000f8e00ff */
[----:B------:R-:W-:Y:S01]  /*5730*/  @!UP0 UIADD3 UR8, UPT, UPT, UR31, 0x3200, URZ ;  /* 0x000032001f088890 */ /* 0x000fe2000fffe0ff */
[----:B------:R-:W-:Y:S01]  /*5740*/  VOTEU.ALL UP0, P2 ;  /* 0x0000000000ff7886 */ /* 0x000fe20001000000 */
[----:B------:R-:W-:Y:S01]  /*5750*/  UMOV UR37, UR45 ;  /* 0x0000002d00257c82 */ /* 0x000fe20008000000 */
[----:B------:R-:W-:Y:S02]  /*5760*/  UMOV UR9, UR33 ;  /* 0x0000002100097c82 */ /* 0x000fe40008000000 */
[----:B------:R-:W-:Y:S01]  /*5770*/  IMAD.U32 R3, RZ, RZ, UR4 ;  /* 0x00000004ff037e24 */ /* 0x000fe2000f8e00ff */
[----:B------:R-:W-:Y:S01]  /*5780*/  @!P2 R2UR UR4, R2 ;  /* 0x000000000204a2ca */ /* 0x000fe200000e0000 */
[----:B------:R-:W-:Y:S01]  /*5790*/  @!P2 IMAD.MOV.U32 R2, RZ, RZ, 0x2000 ;  /* 0x00002000ff02a424 */ /* 0x000fe200078e00ff */
[----:B------:R-:W-:Y:S01]  /*57a0*/  UMOV UR11, UR43 ;  /* 0x0000002b000b7c82 */ /* 0x000fe20008000000 */
[----:B------:R-:W-:Y:S01]  /*57b0*/  UMOV UR12, UR44 ;  /* 0x0000002c000c7c82 */ /* 0x000fe20008000000 */
[----:B------:R-:W-:Y:S01]  /*57c0*/  @!P2 R2UR UR5, R3 ;  /* 0x000000000305a2ca */ /* 0x000fe200000e0000 */
[----:B------:R-:W-:Y:S11]  /*57d0*/  UMOV UR13, UR45 ;  /* 0x0000002d000d7c82 */ /* 0x000ff60008000000 */
[----:B------:R-:W-:Y:S01]  /*57e0*/  @!UPT UIADD3 URZ, UPT, UPT, URZ, URZ, URZ ;  /* 0x000000fffffff290 */ /* 0x000fe2000fffe0ff */
[----:B------:R1:W-:Y:S01]  /*57f0*/  @!UP0 UTMALDG.4D.IM2COL [UR32], [UR4], UR6 ;  /* 0x00000020040083b4 */ /* 0x0003e20008058006 */
[----:B------:R-:W-:Y:S05]  /*5800*/  VOTEU.ALL UP0, P2 ;  /* 0x0000000000ff7886 */ /* 0x000fea0001000000 */
[----:B------:R1:W-:Y:S01]  /*5810*/  @!UP0 UTMALDG.4D.IM2COL [UR8], [UR4], UR6 ;  /* 0x00000008040083b4 */ /* 0x0003e20008058006 */
[----:B------:R1:W-:Y:S01]  /*5820*/  @!P2 SYNCS.ARRIVE.TRANS64.RED.A0TR RZ, [UR31+0xc8], R2 ;  /* 0x0000c802ffffa9a7 */ /* 0x0003e2000830041f */
[----:B------:R-:W-:Y:S01]  /*5830*/  SYNCS.ARRIVE.TRANS64.RED.A1T0 RZ, [UR63], RZ ;  /* 0x000000ffffff79a7 */ /* 0x000fe2000810043f */
[----:B------:R-:W2:Y:S02]  /*5840*/  SYNCS.PHASECHK.TRANS64.TRYWAIT P1, [UR31+0xf0], R8 ;  /* 0x0000f008ff0075a7 */ /* 0x000ea4000802111f */
[----:B-12---:R-:W-:Y:S05]  /*5850*/  @!P1 BRA `(.L_x_96) ;  /* 0x0000004800f49947 */ /* 0x006fea0003800000 */
.L_x_200:
[----:B-1----:R-:W-:Y:S01]  /*5860*/  @!P2 IADD3 R3, P1, PT, R12, 0x580, RZ ;  /* 0x000005800c03a810 */ /* 0x002fe20007f3e0ff */
[----:B------:R-:W-:Y:S01]  /*5870*/  VOTEU.ALL UP0, P2 ;  /* 0x0000000000ff7886 */ /* 0x000fe20001000000 */
[----:B------:R-:W-:Y:S01]  /*5880*/  UMOV UR27, UR43 ;  /* 0x0000002b001b7c82 */ /* 0x000fe20008000000 */
[----:B------:R-:W-:Y:S01]  /*5890*/  UMOV UR28, UR44 ;  /* 0x0000002c001c7c82 */ /* 0x000fe20008000000 */
[----:B------:R-:W-:Y:S01]  /*58a0*/  @!P2 R2UR UR5, R3 ;  /* 0x000000000305a2ca */ /* 0x000fe200000e0000 */
[----:B------:R-:W-:Y:S01]  /*58b0*/  @!P2 IMAD.X R2, RZ, RZ, R13, P1 ;  /* 0x000000ffff02a224 */ /* 0x000fe200008e060d */
[----:B------:R-:W-:Y:S01]  /*58c0*/  @!UP0 UPRMT UR6, URZ, 0x40, URZ ;  /* 0x00000040ff068896 */ /* 0x000fe200080000ff */
[----:B------:R-:W-:Y:S01]  /*58d0*/  @P0 SHF.R.U32.HI R4, RZ, 0x10, R5 ;  /* 0x00000010ff040819 */ /* 0x000fe20000011605 */
[----:B------:R-:W-:Y:S02]  /*58e0*/  @!UP0 UIADD3 UR26, UPT, UPT, UR42, 0x20, URZ ;  /* 0x000000202a1a8890 */ /* 0x000fe4000fffe0ff */
[----:B------:R-:W-:Y:S01]  /*58f0*/  @!P2 R2UR UR4, R2 ;  /* 0x000000000204a2ca */ /* 0x000fe200000e0000 */
[----:B------:R-:W-:Y:S01]  /*5900*/  @!UP0 UIADD3 UR24, UPT, UPT, UR31, 0x4200, URZ ;  /* 0x000042001f188890 */ /* 0x000fe2000fffe0ff */
[----:B------:R-:W-:Y:S01]  /*5910*/  @P0 R2UR UR48, R4 ;  /* 0x00000000043002ca */ /* 0x000fe200000e0000 */
        /* <DEDUP_REMOVED lines=22> */
.L_x_202:
[----:B------:R-:W-:Y:S01]  /*5a80*/  UPLOP3.LUT UP2, UPT, UPT, UPT, UPT, 0x80, 0x8 ;  /* 0x000000000008789c */ /* 0x000fe20003f4f070 */
[----:B-1----:R-:W-:Y:S01]  /*5a90*/  @!P2 IADD3 R3, P0, PT, R12, 0x580, RZ ;  /* 0x000005800c03a810 */ /* 0x002fe20007f1e0ff */
[----:B------:R-:W-:Y:S01]  /*5aa0*/  UMOV UR19, UR43 ;  /* 0x0000002b00137c82 */ /* 0x000fe20008000000 */
[----:B------:R-:W-:Y:S01]  /*5ab0*/  UMOV UR20, UR44 ;  /* 0x0000002c00147c82 */ /* 0x000fe20008000000 */
[----:B------:R-:W-:Y:S01]  /*5ac0*/  UMOV UR21, UR45 ;  /* 0x0000002d00157c82 */ /* 0x000fe20008000000 */
[----:B------:R-:W-:Y:S01]  /*5ad0*/  @!P2 R2UR UR5, R3 ;  /* 0x000000000305a2ca */ /* 0x000fe200000e0000 */
[----:B------:R-:W-:Y:S01]  /*5ae0*/  @!P2 IMAD.X R2, RZ, RZ, R13, P0 ;  /* 0x000000ffff02a224 */ /* 0x000fe200000e060d */
[----:B------:R-:W-:Y:S01]  /*5af0*/  UMOV UR11, UR43 ;  /* 0x0000002b000b7c82 */ /* 0x000fe20008000000 */
[----:B------:R-:W-:Y:S01]  /*5b00*/  UMOV UR12, UR44 ;  /* 0x0000002c000c7c82 */ /* 0x000fe20008000000 */
[----:B------:R-:W-:Y:S01]  /*5b10*/  VOTEU.ALL UP0, P2 ;  /* 0x0000000000ff7886 */ /* 0x000fe20001000000 */
[----:B------:R-:W-:Y:S01]  /*5b20*/  UMOV UR13, UR45 ;  /* 0x0000002d000d7c82 */ /* 0x000fe20008000000 */
[----:B------:R-:W-:Y:S02]  /*5b30*/  @!P2 R2UR UR4, R2 ;  /* 0x000000000204a2ca */ /* 0x000fe400000e0000 */
[----:B------:R-:W-:Y:S01]  /*5b40*/  R2UR UR24, R64 ;  /* 0x00000000401872ca */ /* 0x000fe200000e0000 */
[----:B------:R-:W-:Y:S01]  /*5b50*/  @!UP0 UPRMT UR6, URZ, 0x40, URZ ;  /* 0x00000040ff068896 */ /* 0x000fe200080000ff */
[----:B------:R-:W-:Y:S01]  /*5b60*/  R2UR UR7, R65 ;  /* 0x00000000410772ca */ /* 0x000fe200000e0000 */
[----:B------:R-:W-:Y:S01]  /*5b70*/  @!UP0 UIADD3 UR18, UPT, UPT, UR42, 0x30, URZ ;  /* 0x000000302a128890 */ /* 0x000fe2000fffe0ff */
[----:B------:R-:W-:Y:S01]  /*5b80*/  LOP3.LUT R10, R10, 0x1, RZ, 0x3c, !PT ;  /* 0x000000010a0a7812 */ /* 0x000fe200078e3cff */
[----:B------:R-:W-:Y:S01]  /*5b90*/  IMAD.U32 R2, RZ, RZ, UR5 ;  /* 0x00000005ff027e24 */ /* 0x000fe2000f8e00ff */
[----:B------:R-:W-:Y:S01]  /*5ba0*/  @!UP0 UIADD3 UR16, UPT, UPT, UR31, 0x6200, URZ ;  /* 0x000062001f108890 */ /* 0x000fe2000fffe0ff */
[----:B------:R-:W-:Y:S01]  /*5bb0*/  LOP3.LUT R9, R9, 0x1, RZ, 0x3c, !PT ;  /* 0x0000000109097812 */ /* 0x000fe200078e3cff */
[----:B------:R-:W-:Y:S02]  /*5bc0*/  @!UP0 UIADD3 UR17, UPT, UPT, UR31, 0xd8, URZ ;  /* 0x000000d81f118890 */ /* 0x000fe4000fffe0ff */
[----:B------:R-:W-:Y:S01]  /*5bd0*/  @!UP0 UPRMT UR6, UR6, 0x5410, URZ ;  /* 0x0000541006068896 */ /* 0x000fe200080000ff */
[----:B------:R-:W-:Y:S01]  /*5be0*/  IMAD.U32 R3, RZ, RZ, UR4 ;  /* 0x00000004ff037e24 */ /* 0x000fe2000f8e00ff */
[----:B------:R-:W-:Y:S01]  /*5bf0*/  @!P2 R2UR UR4, R2 ;  /* 0x000000000204a2ca */ /* 0x000fe200000e0000 */
[----:B------:R-:W-:Y:S02]  /*5c00*/  @!UP0 UIADD3 UR10, UPT, UPT, UR42, 0x70, URZ ;  /* 0x000000702a0a8890 */ /* 0x000fe4000fffe0ff */
[----:B------:R-:W-:Y:S01]  /*5c10*/  @!UP0 UIADD3 UR8, UPT, UPT, UR31, 0x7200, URZ ;  /* 0x000072001f088890 */ /* 0x000fe2000fffe0ff */
[----:B------:R-:W-:Y:S01]  /*5c20*/  @!P2 R2UR UR5, R3 ;  /* 0x000000000305a2ca */ /* 0x000fe200000e0000 */
[----:B------:R-:W-:Y:S01]  /*5c30*/  VOTEU.ALL UP0, P2 ;  /* 0x0000000000ff7886 */ /* 0x000fe20001000000 */
[----:B------:R-:W-:Y:S01]  /*5c40*/  UMOV UR9, UR17 ;  /* 0x0000001100097c82 */ /* 0x000fe20008000000 */
[----:B------:R-:W-:Y:S10]  /*5c50*/  UIADD3 UR45, UPT, UPT, UR15, UR7, URZ ;  /* 0x000000070f2d7290 */ /* 0x000ff4000fffe0ff */
[----:B------:R1:W-:Y:S01]  /*5c60*/  @!UP0 UTMALDG.4D.IM2COL [UR16], [UR4], UR6 ;  /* 0x00000010040083b4 */ /* 0x0003e20008058006 */
[----:B------:R-:W-:Y:S05]  /*5c70*/  VOTEU.ALL UP0, P2 ;  /* 0x0000000000ff7886 */ /* 0x000fea0001000000 */
[----:B------:R2:W-:Y:S01]  /*5c80*/  @!UP0 UTMALDG.4D.IM2COL [UR8], [UR4], UR6 ;  /* 0x00000008040083b4 */ /* 0x0005e20008058006 */
[----:B------:R2:W-:Y:S01]  /*5c90*/  @!P2 SYNCS.ARRIVE.TRANS64.RED.A0TR RZ, [UR31+0xd8], R0 ;  /* 0x0000d800ffffa9a7 */ /* 0x0005e2000830041f */
[----:B------:R-:W-:Y:S01]  /*5ca0*/  SYNCS.ARRIVE.TRANS64.RED.A1T0 RZ, [UR61], RZ ;  /* 0x000000ffffff79a7 */ /* 0x000fe2000810043d */
[----:B-1----:R-:W-:Y:S01]  /*5cb0*/  UIADD3 UR20, UPT, UPT, UR14, UR24, URZ ;  /* 0x000000180e147290 */ /* 0x002fe2000fffe0ff */
[----:B------:R-:W-:Y:S11]  /*5cc0*/  BRA.U UP3, `(.L_x_98) ;  /* 0xffffffed03c47547 */ /* 0x000ff6000b83ffff */
[----:B------:R-:W-:-:S04]  /*5cd0*/  SHF.L.U32 R3, R10, 0x1f, RZ ;  /* 0x0000001f0a037819 */ /* 0x000fc800000006ff */
[----:B------:R-:W1:Y:S02]  /*5ce0*/  SYNCS.PHASECHK.TRANS64.TRYWAIT P0, [UR31+0xe0], R3 ;  /* 0x0000e003ff0075a7 */ /* 0x000e64000800111f */
[----:B-1----:R-:W-:Y:S05]  /*5cf0*/  @!P0 BRA `(.L_x_99) ;  /* 0x0000004400fc8947 */ /* 0x002fea0003800000 */
.L_x_204:
[----:B------:R-:W3:Y:S02]  /*5d00*/  SYNCS.PHASECHK.TRANS64.TRYWAIT P0, [UR31+0xe8], R3 ;  /* 0x0000e803ff0075a7 */ /* 0x000ee4000800111f */
[----:B---3--:R-:W-:Y:S05]  /*5d10*/  @!P0 BRA `(.L_x_100) ;  /* 0x00000048000c8947 */ /* 0x008fea0003800000 */
.L_x_206:
[----:B------:R-:W3:Y:S02]  /*5d20*/  SYNCS.PHASECHK.TRANS64.TRYWAIT P0, [UR31+0xf0], R3 ;  /* 0x0000f003ff0075a7 */ /* 0x000ee4000800111f */
[----:B---3--:R-:W-:Y:S05]  /*5d30*/  @!P0 BRA `(.L_x_101) ;  /* 0x00000048001c8947 */ /* 0x008fea0003800000 */
.L_x_208:
[----:B-12---:R-:W-:-:S07]  /*5d40*/  MOV R0, UR31 ;  /* 0x0000001f00007c02 */ /* 0x006fce0008000f00 */
.L_x_102:
[----:B-1----:R-:W-:-:S04]  /*5d50*/  SHF.L.U32 R3, R10, 0x1f, RZ ;  /* 0x0000001f0a037819 */ /* 0x002fc800000006ff */
[----:B------:R1:W2:Y:S03]  /*5d60*/  SYNCS.PHASECHK.TRANS64.TRYWAIT P0, [R0+URZ+0xf8], R3 ;  /* 0x0000f803000075a7 */ /* 0x0002a600080011ff */
[----:B--2---:R-:W-:Y:S05]  /*5d70*/  @!P0 NANOSLEEP.SYNCS 0x989680 ;  /* 0x009896800000895d */ /* 0x004fea0003900000 */
[----:B------:R-:W2:Y:S02]  /*5d80*/  @!P0 SYNCS.PHASECHK.TRANS64 P0, [R0+URZ+0xf8], R3 ;  /* 0x0000f803000085a7 */ /* 0x000ea400080010ff */
[----:B--2---:R-:W-:Y:S05]  /*5d90*/  @P0 EXIT ;  /* 0x000000000000094d */ /* 0x004fea0003800000 */
[----:B------:R-:W-:Y:S05]  /*5da0*/  BRA `(.L_x_102) ;  /* 0xfffffffc00e87947 */ /* 0x000fea000383ffff */
.L_x_87:
[----:B------:R-:W-:-:S06]  /*5db0*/  UISETP.GE.AND UP0, UPT, UR18, 0x4, UPT ;  /* 0x000000041200788c */ /* 0x000fcc000bf06270 */
[----:B------:R-:W-:-:S13]  /*5dc0*/  PLOP3.LUT P0, PT, PT, PT, UP0, 0x80, 0x8 ;  /* 0x000000000008781c */ /* 0x000fda0003f0f008 */
[----:B-1----:R-:W-:Y:S05]  /*5dd0*/  @!P0 EXIT ;  /* 0x000000000000894d */ /* 0x002fea0003800000 */
[----:B------:R-:W1:Y:S08]  /*5de0*/  S2UR UR4, SR_CgaCtaId ;  /* 0x00000000000479c3 */ /* 0x000e700000008800 */
[----:B------:R-:W-:Y:S01]  /*5df0*/  BAR.SYNC.DEFER_BLOCKING 0x6, 0xa0 ;  /* 0x0182800000007b1d */ /* 0x000fe20000010000 */
[C---:B------:R-:W-:Y:S01]  /*5e00*/  IMAD.SHL.U32 R0, R74.reuse, 0x10, RZ ;  /* 0x000000104a007824 */ /* 0x040fe200078e00ff */
[C---:B------:R-:W-:Y:S01]  /*5e10*/  SHF.L.U32 R23, R74.reuse, 0x10, RZ ;  /* 0x000000104a177819 */ /* 0x040fe200000006ff */
[C---:B------:R-:W-:Y:S01]  /*5e20*/  IMAD.SHL.U32 R3, R63.reuse, 0x200, RZ ;  /* 0x000002003f037824 */ /* 0x040fe200078e00ff */
[C---:B------:R-:W-:Y:S01]  /*5e30*/  LOP3.LUT R75, R74.reuse, 0x60, RZ, 0xc0, !PT ;  /* 0x000000604a4b7812 */ /* 0x040fe200078ec0ff */
[----:B------:R-:W-:Y:S01]  /*5e40*/  IMAD.SHL.U32 R5, R74, 0x2, RZ ;  /* 0x000000024a057824 */ /* 0x000fe200078e00ff */
[----:B------:R-:W-:Y:S01]  /*5e50*/  UMOV UR44, 0x400 ;  /* 0x00000400002c7882 */ /* 0x000fe20000000000 */
[C---:B------:R-:W-:Y:S01]  /*5e60*/  LOP3.LUT R4, R0.reuse, 0x590, RZ, 0xc0, !PT ;  /* 0x0000059000047812 */ /* 0x040fe200078ec0ff */
[----:B------:R-:W2:Y:S01]  /*5e70*/  LDC.64 R60, c[0x0][0x8b0] ;  /* 0x00022c00ff3c7b82 */ /* 0x000ea20000000a00 */
[----:B------:R-:W-:Y:S01]  /*5e80*/  LOP3.LUT R0, R0, 0x60, RZ, 0xc0, !PT ;  /* 0x0000006000007812 */ /* 0x000fe200078ec0ff */
[----:B------:R-:W3:Y:S01]  /*5e90*/  LDCU.128 UR8, c[0x0][0xa80] ;  /* 0x00015000ff0877ac */ /* 0x000ee20008000c00 */
[----:B------:R-:W-:Y:S01]  /*5ea0*/  LOP3.LUT R4, R4, 0x200, R3, 0xf8, !PT ;  /* 0x0000020004047812 */ /* 0x000fe200078ef803 */
[----:B------:R-:W-:Y:S01]  /*5eb0*/  HFMA2 R70, -RZ, RZ, 0, 5.9604644775390625e-08 ;  /* 0x00000001ff467431 */ /* 0x000fe200000001ff */
[----:B------:R-:W-:Y:S01]  /*5ec0*/  LOP3.LUT R5, R0, 0xc, R5, 0xf8, !PT ;  /* 0x0000000c00057812 */ /* 0x000fe200078ef805 */
[----:B------:R-:W-:Y:S01]  /*5ed0*/  IMAD.SHL.U32 R0, R63, 0x200000, RZ ;  /* 0x002000003f007824 */ /* 0x000fe200078e00ff */
[C---:B------:R-:W-:Y:S01]  /*5ee0*/  LOP3.LUT R72, R74.reuse, 0x2, RZ, 0xc0, !PT ;  /* 0x000000024a487812 */ /* 0x040fe200078ec0ff */
[----:B------:R-:W4:Y:S01]  /*5ef0*/  LDC.64 R42, c[0x0][0x8a8] ;  /* 0x00022a00ff2a7b82 */ /* 0x000f220000000a00 */
[----:B------:R-:W-:Y:S01]  /*5f00*/  LOP3.LUT R74, R74, 0x4, RZ, 0xc0, !PT ;  /* 0x000000044a4a7812 */ /* 0x000fe200078ec0ff */
[----:B------:R-:W-:Y:S01]  /*5f10*/  IMAD.MOV.U32 R22, RZ, RZ, RZ ;  /* 0x000000ffff167224 */ /* 0x000fe200078e00ff */
[----:B------:R-:W-:-:S02]  /*5f20*/  LOP3.LUT R0, R0, 0x200000, RZ, 0xc0, !PT ;  /* 0x0020000000007812 */ /* 0x000fc400078ec0ff */
[----:B------:R-:W-:Y:S01]  /*5f30*/  CS2R R68, SRZ ;  /* 0x0000000000447805 */ /* 0x000fe2000001ff00 */
[----:B------:R-:W2:Y:S01]  /*5f40*/  LDCU UR57, c[0x0][0x370] ;  /* 0x00006e00ff3977ac */ /* 0x000ea20008000800 */
[----:B------:R-:W-:Y:S01]  /*5f50*/  LOP3.LUT R23, R0, 0x400000, R23, 0xf8, !PT ;  /* 0x0040000000177812 */ /* 0x000fe200078ef817 */
[----:B-1----:R-:W-:Y:S01]  /*5f60*/  ULEA UR44, UR4, UR44, 0x18 ;  /* 0x0000002c042c7291 */ /* 0x002fe2000f8ec0ff */
[----:B------:R-:W-:Y:S01]  /*5f70*/  LOP3.LUT R0, R4, R5, RZ, 0xfc, !PT ;  /* 0x0000000504007212 */ /* 0x000fe200078efcff */
[----:B------:R-:W1:Y:S01]  /*5f80*/  LDCU.64 UR62, c[0x0][0x348] ;  /* 0x00006900ff3e77ac */ /* 0x000e620008000a00 */
[----:B---3--:R-:W-:Y:S01]  /*5f90*/  IMAD.U32 R79, RZ, RZ, UR8 ;  /* 0x00000008ff4f7e24 */ /* 0x008fe2000f8e00ff */
[----:B------:R-:W-:Y:S01]  /*5fa0*/  MOV R77, UR10 ;  /* 0x0000000a004d7c02 */ /* 0x000fe20008000f00 */
[----:B------:R-:W-:Y:S01]  /*5fb0*/  IMAD.U32 R78, RZ, RZ, UR9 ;  /* 0x00000009ff4e7e24 */ /* 0x000fe2000f8e00ff */
[----:B------:R-:W-:Y:S01]  /*5fc0*/  UIADD3 UR4, UPT, UPT, UR44, 0x200, URZ ;  /* 0x000002002c047890 */ /* 0x000fe2000fffe0ff */
[----:B------:R-:W-:Y:S01]  /*5fd0*/  IMAD.U32 R76, RZ, RZ, UR11 ;  /* 0x0000000bff4c7e24 */ /* 0x000fe2000f8e00ff */
[----:B------:R-:W3:Y:S01]  /*5fe0*/  LDCU UR42, c[0x0][0xb0c] ;  /* 0x00016180ff2a77ac */ /* 0x000ee20008000800 */
[----:B------:R-:W1:Y:S03]  /*5ff0*/  LDS R2, [UR44+0x160] ;  /* 0x0001602cff027984 */ /* 0x000e660008000800 */
[----:B------:R-:W-:Y:S01]  /*6000*/  IMAD.U32 R67, RZ, RZ, UR4 ;  /* 0x00000004ff437e24 */ /* 0x000fe2000f8e00ff */
[----:B------:R-:W1:Y:S03]  /*6010*/  LDCU UR38, c[0x0][0xb30] ;  /* 0x00016600ff2677ac */ /* 0x000e660008000800 */
[----:B------:R-:W-:Y:S01]  /*6020*/  IMAD R73, R0, 0x4, R67 ;  /* 0x0000000400497824 */ /* 0x000fe200078e0243 */
[----:B------:R-:W1:Y:S03]  /*6030*/  LDCU.64 UR50, c[0x0][0x888] ;  /* 0x00011100ff3277ac */ /* 0x000e660008000a00 */
[--C-:B------:R-:W-:Y:S01]  /*6040*/  IMAD R72, R72, -0x10, R73.reuse ;  /* 0xfffffff048487824 */ /* 0x100fe200078e0249 */
[----:B------:R-:W1:Y:S01]  /*6050*/  LDCU.64 UR40, c[0x0][0xb28] ;  /* 0x00016500ff2877ac */ /* 0x000e620008000a00 */
[----:B------:R-:W-:Y:S01]  /*6060*/  IMAD R71, R74, -0x10, R73 ;  /* 0xfffffff04a477824 */ /* 0x000fe200078e0249 */
[----:B------:R-:W1:Y:S01]  /*6070*/  LDCU.64 UR60, c[0x0][0x890] ;  /* 0x00011200ff3c77ac */ /* 0x000e620008000a00 */
[----:B------:R-:W1:Y:S01]  /*6080*/  LDCU.128 UR52, c[0x0][0xb10] ;  /* 0x00016200ff3477ac */ /* 0x000e620008000c00 */
[----:B------:R-:W1:Y:S01]  /*6090*/  LDCU UR56, c[0x0][0x374] ;  /* 0x00006e80ff3877ac */ /* 0x000e620008000800 */
[----:B------:R-:W-:Y:S01]  /*60a0*/  UMOV UR49, URZ ;  /* 0x000000ff00317c82 */ /* 0x000fe20008000000 */
[----:B------:R-:W-:Y:S01]  /*60b0*/  UMOV UR47, URZ ;  /* 0x000000ff002f7c82 */ /* 0x000fe20008000000 */
[C---:B-1----:R-:W-:Y:S01]  /*60c0*/  VIADD R3, R2.reuse, 0x40 ;  /* 0x0000004002037836 */ /* 0x042fe20000000000 */
[----:B------:R-:W-:-:S04]  /*60d0*/  LOP3.LUT R2, R2, 0xffff, RZ, 0xc0, !PT ;  /* 0x0000ffff02027812 */ /* 0x000fc800078ec0ff */
[----:B------:R-:W-:-:S05]  /*60e0*/  LOP3.LUT R3, R3, 0xffff, RZ, 0xc0, !PT ;  /* 0x0000ffff03037812 */ /* 0x000fca00078ec0ff */
[----:B--234-:R1:W-:Y:S02]  /*60f0*/  STL.64 [R1], R2 ;  /* 0x0000000201007387 */ /* 0x01c3e40000100a00 */
.L_x_146:
[----:B-1-3--:R-:W-:Y:S04]  /*6100*/  SHF.L.U32 R3, R68, 0x1f, RZ ;  /* 0x0000001f44037819 */ /* 0x00afe800000006ff */
[----:B------:R-:W1:Y:S02]  /*6110*/  SYNCS.PHASECHK.TRANS64.TRYWAIT P0, [UR44+0x110], R3 ;  /* 0x00011003ff0075a7 */ /* 0x000e64000800112c */
[----:B-12---:R-:W-:Y:S05]  /*6120*/  @!P0 BRA `(.L_x_103) ;  /* 0x0000004400388947 */ /* 0x006fea0003800000 */
.L_x_210:
[----:B------:R-:W-:Y:S01]  /*6130*/  LEA R2, R22, UR43, 0x2 ;  /* 0x0000002b16027c11 */ /* 0x000fe2000f8e10ff */
        /* <DEDUP_REMOVED lines=9> */
[----:B------:R-:W-:Y:S09]  /*61d0*/  UPRMT UR4, URZ, 0x654, UR4 ;  /* 0x00000654ff047896 */ /* 0x000ff20008000004 */
[----:B---3--:R-:W-:Y:S01]  /*61e0*/  SYNCS.ARRIVE.TRANS64.RED.A1T0 RZ, [UR4], RZ ;  /* 0x000000ffffff79a7 */ /* 0x008fe20008100404 */
[----:B------:R-:W5:Y:S01]  /*61f0*/  LDL R2, [R2] ;  /* 0x0000000002027983 */ /* 0x000f620000100800 */
[----:B--2---:R-:W-:Y:S11]  /*6200*/  LOP3.LUT P0, RZ, R6, 0x1, RZ, 0xc0, !PT ;  /* 0x0000000106ff7812 */ /* 0x004ff6000780c0ff */
[----:B------:R-:W-:Y:S02]  /*6210*/  @!UPT UIADD3 URZ, UPT, UPT, URZ, URZ, URZ ;  /* 0x000000fffffff290 */ /* 0x000fe4000fffe0ff */
[----:B------:R-:W-:Y:S01]  /*6220*/  VOTEU.ANY UP1, P0 ;  /* 0x0000000000ff7886 */ /* 0x000fe20000020100 */
[----:B------:R-:W-:Y:S01]  /*6230*/  PLOP3.LUT P0, PT, PT, PT, UP1, 0x80, 0x8 ;  /* 0x000000000008781c */ /* 0x000fe20003f0f018 */
[----:B------:R-:W-:Y:S11]  /*6240*/  UP2UR UR58, UPR, URZ, 0x2 ;  /* 0x00000002ff3a7883 */ /* 0x000ff60008000000 */
[----:B------:R-:W-:Y:S01]  /*6250*/  @!UPT UIADD3 URZ, UPT, UPT, URZ, URZ, URZ ;  /* 0x000000fffffff290 */ /* 0x000fe2000fffe0ff */
[----:B-1----:R-:W-:Y:S02]  /*6260*/  @P0 MOV R3, R4 ;  /* 0x0000000400030202 */ /* 0x002fe40000000f00 */
[----:B------:R-:W-:Y:S02]  /*6270*/  @P0 LOP3.LUT R0, R5, 0xffff, RZ, 0xc0, !PT ;  /* 0x0000ffff05000812 */ /* 0x000fe400078ec0ff */
[----:B------:R-:W-:Y:S02]  /*6280*/  @P0 R2UR UR5, R3 ;  /* 0x00000000030502ca */ /* 0x000fe400000e0000 */
[----:B------:R-:W-:Y:S11]  /*6290*/  @P0 R2UR UR4, R0 ;  /* 0x00000000000402ca */ /* 0x000ff600000e0000 */
[----:B------:R-:W-:Y:S02]  /*62a0*/  @UP1 UMOV UR37, UR5 ;  /* 0x0000000500251c82 */ /* 0x000fe40008000000 */
[----:B------:R-:W-:Y:S01]  /*62b0*/  @UP1 UMOV UR36, UR4 ;  /* 0x0000000400241c82 */ /* 0x000fe20008000000 */
[----:B------:R-:W-:Y:S05]  /*62c0*/  BRA.U !UP0, `(.L_x_104) ;  /* 0x0000000108cc7547 */ /* 0x000fea000b800000 */
[----:B------:R-:W1:Y:S01]  /*62d0*/  LDCU UR9, c[0x0][0xb20] ;  /* 0x00016400ff0977ac */ /* 0x000e620008000800 */
[----:B------:R-:W-:Y:S02]  /*62e0*/  UIMAD.WIDE.U32 UR4, UR56, UR55, URZ ;  /* 0x00000037380472a5 */ /* 0x000fe4000f8e00ff */
[----:B------:R-:W-:Y:S02]  /*62f0*/  UIMAD.WIDE.U32 UR6, UR57, UR52, URZ ;  /* 0x00000034390672a5 */ /* 0x000fe4000f8e00ff */
[----:B------:R-:W-:Y:S02]  /*6300*/  UIMAD.WIDE.U32 UR10, UR36, UR55, URZ ;  /* 0x00000037240a72a5 */ /* 0x000fe4000f8e00ff */
[----:B------:R-:W-:Y:S02]  /*6310*/  UISETP.NE.AND UP0, UPT, UR54, 0x1, UPT ;  /* 0x000000013600788c */ /* 0x000fe4000bf05270 */
[----:B------:R-:W-:Y:S02]  /*6320*/  UISETP.NE.AND UP1, UPT, UR42, 0x1, UPT ;  /* 0x000000012a00788c */ /* 0x000fe4000bf25270 */
[----:B------:R-:W-:Y:S02]  /*6330*/  UISETP.NE.AND UP2, UPT, UR39, 0x1, UPT ;  /* 0x000000012700788c */ /* 0x000fe4000bf45270 */
[----:B------:R-:W-:Y:S01]  /*6340*/  UIMAD.WIDE.U32 UR12, UR37, UR52, URZ ;  /* 0x00000034250c72a5 */ /* 0x000fe2000f8e00ff */
[----:B------:R-:W-:Y:S01]  /*6350*/  UMOV UR4, UR5 ;  /* 0x0000000500047c82 */ /* 0x000fe20008000000 */
[----:B------:R-:W-:Y:S01]  /*6360*/  UMOV UR6, UR11 ;  /* 0x0000000b00067c82 */ /* 0x000fe20008000000 */
[----:B-1----:R-:W-:Y:S03]  /*6370*/  USHF.R.U32.HI UR8, URZ, UR9, UR4 ;  /* 0x00000009ff087299 */ /* 0x002fe60008011604 */
[----:B------:R-:W-:Y:S02]  /*6380*/  UMOV UR4, UR7 ;  /* 0x0000000700047c82 */ /* 0x000fe40008000000 */
[----:B------:R-:W-:Y:S02]  /*6390*/  USHF.R.U32.HI UR5, URZ, UR53, UR4 ;  /* 0x00000035ff057299 */ /* 0x000fe40008011604 */
[----:B------:R-:W-:Y:S02]  /*63a0*/  USEL UR4, UR56, UR8, !UP0 ;  /* 0x0000000838047287 */ /* 0x000fe4000c000000 */
[----:B------:R-:W-:Y:S02]  /*63b0*/  USHF.R.U32.HI UR8, URZ, UR9, UR6 ;  /* 0x00000009ff087299 */ /* 0x000fe40008011606 */
[----:B------:R-:W-:Y:S02]  /*63c0*/  UIMAD.WIDE.U32 UR6, UR4, UR40, URZ ;  /* 0x00000028040672a5 */ /* 0x000fe4000f8e00ff */
[----:B------:R-:W-:Y:S02]  /*63d0*/  USEL UR9, UR57, UR5, !UP1 ;  /* 0x0000000539097287 */ /* 0x000fe4000c800000 */
[----:B------:R-:W-:Y:S02]  /*63e0*/  USEL UR8, UR36, UR8, !UP0 ;  /* 0x0000000824087287 */ /* 0x000fe4000c000000 */
[----:B------:R-:W-:Y:S01]  /*63f0*/  UIMAD.WIDE.U32 UR10, UR9, UR40, URZ ;  /* 0x00000028090a72a5 */ /* 0x000fe2000f8e00ff */
[----:B------:R-:W-:Y:S01]  /*6400*/  UMOV UR6, UR7 ;  /* 0x0000000700067c82 */ /* 0x000fe20008000000 */
[----:B------:R-:W-:Y:S01]  /*6410*/  UMOV UR5, UR13 ;  /* 0x0000000d00057c82 */ /* 0x000fe20008000000 */
[----:B------:R-:W-:Y:S02]  /*6420*/  @UP2 USHF.R.U32.HI UR4, URZ, UR41, UR6 ;  /* 0x00000029ff042299 */ /* 0x000fe40008011606 */
[----:B------:R-:W-:Y:S02]  /*6430*/  USHF.R.U32.HI UR5, URZ, UR53, UR5 ;  /* 0x00000035ff057299 */ /* 0x000fe40008011605 */
[----:B------:R-:W-:Y:S02]  /*6440*/  UIMAD UR4, UR39, UR4, URZ ;  /* 0x00000004270472a4 */ /* 0x000fe4000f8e02ff */
[----:B------:R-:W-:Y:S02]  /*6450*/  USEL UR5, UR37, UR5, !UP1 ;  /* 0x0000000525057287 */ /* 0x000fe4000c800000 */
[----:B------:R-:W-:Y:S01]  /*6460*/  UISETP.GE.AND UP0, UPT, UR8, UR4, UPT ;  /* 0x000000040800728c */ /* 0x000fe2000bf06270 */
[----:B------:R-:W-:Y:S01]  /*6470*/  UMOV UR6, UR11 ;  /* 0x0000000b00067c82 */ /* 0x000fe20008000000 */
[----:B------:R-:W-:Y:S02]  /*6480*/  UIMAD.WIDE.U32 UR10, UR8, UR40, URZ ;  /* 0x00000028080a72a5 */ /* 0x000fe4000f8e00ff */
[----:B------:R-:W-:Y:S04]  /*6490*/  @UP2 USHF.R.U32.HI UR9, URZ, UR41, UR6 ;  /* 0x00000029ff092299 */ /* 0x000fe80008011606 */
[----:B------:R-:W-:Y:S01]  /*64a0*/  UIMAD UR6, UR39, UR9, URZ ;  /* 0x00000009270672a4 */ /* 0x000fe2000f8e02ff */
[----:B------:R-:W-:Y:S03]  /*64b0*/  UMOV UR4, UR11 ;  /* 0x0000000b00047c82 */ /* 0x000fe60008000000 */
[----:B------:R-:W-:Y:S02]  /*64c0*/  UISETP.GE.OR UP0, UPT, UR5, UR6, UP0 ;  /* 0x000000060500728c */ /* 0x000fe40008706670 */
[----:B------:R-:W-:Y:S02]  /*64d0*/  USHF.R.U32.HI UR4, URZ, UR41, UR4 ;  /* 0x00000029ff047299 */ /* 0x000fe40008011604 */
[----:B------:R-:W-:Y:S02]  /*64e0*/  UIMAD.WIDE.U32 UR6, UR5, UR40, URZ ;  /* 0x00000028050672a5 */ /* 0x000fe4000f8e00ff */
[----:B------:R-:W-:Y:S02]  /*64f0*/  USEL UR11, UR8, UR4, !UP2 ;  /* 0x00000004080b7287 */ /* 0x000fe4000d000000 */
[----:B------:R-:W-:Y:S02]  /*6500*/  UIADD3 UR6, UPT, UPT, -UR5, URZ, URZ ;  /* 0x000000ff05067290 */ /* 0x000fe4000fffe1ff */
[----:B------:R-:W-:Y:S02]  /*6510*/  UIADD3 UR10, UPT, UPT, -UR11, URZ, URZ ;  /* 0x000000ff0b0a7290 */ /* 0x000fe4000fffe1ff */
[----:B------:R-:W-:Y:S02]  /*6520*/  UIMAD UR6, UR42, UR6, UR37 ;  /* 0x000000062a0672a4 */ /* 0x000fe4000f8e0225 */
[----:B------:R-:W-:Y:S01]  /*6530*/  UIMAD UR10, UR39, UR10, UR8 ;  /* 0x0000000a270a72a4 */ /* 0x000fe2000f8e0208 */
[----:B------:R-:W-:Y:S01]  /*6540*/  @!UP0 UMOV UR4, UR7 ;  /* 0x0000000700048c82 */ /* 0x000fe20008000000 */
[----:B------:R-:W-:Y:S02]  /*6550*/  UIADD3 UR7, UPT, UPT, -UR8, URZ, URZ ;  /* 0x000000ff08077290 */ /* 0x000fe4000fffe1ff */
[----:B------:R-:W-:Y:S04]  /*6560*/  @!UP0 USHF.R.U32.HI UR4, URZ, UR41, UR4 ;  /* 0x00000029ff048299 */ /* 0x000fe80008011604 */
[----:B------:R-:W-:Y:S04]  /*6570*/  @!UP0 USEL UR4, UR5, UR4, !UP2 ;  /* 0x0000000405048287 */ /* 0x000fe8000d000000 */
[----:B------:R-:W-:Y:S02]  /*6580*/  @!UP0 UIMAD UR9, UR9, UR10, UR4 ;  /* 0x0000000a090982a4 */ /* 0x000fe4000f8e0204 */
[----:B------:R-:W-:Y:S02]  /*6590*/  @!UP0 UIADD3 UR10, UPT, UPT, UR11, -UR4, URZ ;  /* 0x800000040b0a8290 */ /* 0x000fe4000fffe0ff */
[----:B------:R-:W-:Y:S02]  /*65a0*/  UIMAD UR4, UR54, UR7, UR36 ;  /* 0x00000007360472a4 */ /* 0x000fe4000f8e0224 */
[----:B------:R-:W-:Y:S03]  /*65b0*/  @!UP0 UIMAD UR8, UR10, UR39, UR5 ;  /* 0x000000270a0882a4 */ /* 0x000fe6000f8e0205 */
[----:B------:R-:W-:Y:S02]  /*65c0*/  @!UP0 UMOV UR5, UR9 ;  /* 0x0000000900058c82 */ /* 0x000fe40008000000 */
[----:B------:R-:W-:Y:S02]  /*65d0*/  UIMAD UR37, UR5, UR42, UR6 ;  /* 0x0000002a052572a4 */ /* 0x000fe4000f8e0206 */
[----:B------:R-:W-:Y:S11]  /*65e0*/  UIMAD UR36, UR8, UR54, UR4 ;  /* 0x00000036082472a4 */ /* 0x000ff6000f8e0204 */
[----:B------:R-:W-:Y:S01]  /*65f0*/  @!UPT UIADD3 URZ, UPT, UPT, URZ, URZ, URZ ;  /* 0x000000fffffff290 */ /* 0x000fe2000fffe0ff */
.L_x_104:
[----:B------:R-:W-:Y:S01]  /*6600*/  UISETP.NE.AND UP0, UPT, UR38, 0x1, UPT ;  /* 0x000000012600788c */ /* 0x000fe2000bf05270 */
[----:B------:R-:W-:Y:S01]  /*6610*/  @P0 SHF.R.U32.HI R4, RZ, 0x10, R5 ;  /* 0x00000010ff040819 */ /* 0x000fe20000011605 */
[----:B------:R-:W-:Y:S01]  /*6620*/  USHF.L.U32 UR46, UR20, 0x7, URZ ;  /* 0x00000007142e7899 */ /* 0x000fe200080006ff */
[----:B------:R-:W-:Y:S02]  /*6630*/  BSSY.RECONVERGENT B6, `(.L_x_105) ;  /* 0x0000034000067945 */ /* 0x000fe40003800200 */
[----:B------:R-:W-:Y:S02]  /*6640*/  @P0 R2UR UR59, R4 ;  /* 0x00000000043b02ca */ /* 0x000fe400000e0000 */
[----:B------:R-:W-:Y:S04]  /*6650*/  LOP3.LUT P0, RZ, R67, 0x1b0, RZ, 0xc0, !PT ;  /* 0x000001b043ff7812 */ /* 0x000fe8000780c0ff */
[----:B------:R-:W1:Y:S01]  /*6660*/  @!UP0 LDCU.128 UR12, c[0x0][0xb10] ;  /* 0x00016200ff0c87ac */ /* 0x000e620008000c00 */
[----:B------:R-:W2:Y:S01]  /*6670*/  @!UP0 LDCU UR5, c[0x0][0xb0c] ;  /* 0x00016180ff0587ac */ /* 0x000ea20008000800 */
[----:B------:R-:W3:Y:S01]  /*6680*/  @!UP0 LDCU UR10, c[0x0][0xb20] ;  /* 0x00016400ff0a87ac */ /* 0x000ee20008000800 */
[----:B-1----:R-:W-:Y:S02]  /*6690*/  UIMAD.WIDE.U32 UR8, UR37, UR12, URZ ;  /* 0x0000000c250872a5 */ /* 0x002fe4000f8e00ff */
[----:B------:R-:W-:Y:S02]  /*66a0*/  UIMAD.WIDE.U32 UR6, UR36, UR15, URZ ;  /* 0x0000000f240672a5 */ /* 0x000fe4000f8e00ff */
[----:B------:R-:W-:Y:S03]  /*66b0*/  @!UP0 UISETP.NE.AND UP1, UPT, UR14, 0x1, UPT ;  /* 0x000000010e00888c */ /* 0x000fe6000bf25270 */
[----:B------:R-:W-:Y:S01]  /*66c0*/  @!UP0 UMOV UR4, UR9 ;  /* 0x0000000900048c82 */ /* 0x000fe20008000000 */
[----:B--2---:R-:W-:Y:S02]  /*66d0*/  @!UP0 UISETP.NE.AND UP2, UPT, UR5, 0x1, UPT ;  /* 0x000000010500888c */ /* 0x004fe4000bf45270 */
[----:B------:R-:W-:Y:S01]  /*66e0*/  @!UP0 USHF.R.U32.HI UR4, URZ, UR13, UR4 ;  /* 0x0000000dff048299 */ /* 0x000fe20008011604 */
[----:B------:R-:W-:Y:S02]  /*66f0*/  @!UP0 UMOV UR6, UR7 ;  /* 0x0000000700068c82 */ /* 0x000fe40008000000 */
[----:B---3--:R-:W-:Y:S02]  /*6700*/  @!UP0 USHF.R.U32.HI UR6, URZ, UR10, UR6 ;  /* 0x0000000aff068299 */ /* 0x008fe40008011606 */
[----:B------:R-:W-:Y:S02]  /*6710*/  @!UP0 USEL UR7, UR37, UR4, !UP2 ;  /* 0x0000000425078287 */ /* 0x000fe4000d000000 */
[----:B------:R-:W-:Y:S04]  /*6720*/  @!UP0 USEL UR6, UR36, UR6, !UP1 ;  /* 0x0000000624068287 */ /* 0x000fe8000c800000 */
[----:B------:R-:W-:Y:S02]  /*6730*/  @!UP0 UIADD3 UR4, UPT, UPT, -UR7, UR6, URZ ;  /* 0x0000000607048290 */ /* 0x000fe4000fffe1ff */
[----:B------:R-:W-:Y:S02]  /*6740*/  @!UP0 UIADD3 UR6, UPT, UPT, UR7, -UR6, URZ ;  /* 0x8000000607068290 */ /* 0x000fe4000fffe0ff */
[----:B------:R-:W-:Y:S02]  /*6750*/  @!UP0 UIMAD UR37, UR4, UR5, UR37 ;  /* 0x00000005042582a4 */ /* 0x000fe4000f8e0225 */
[----:B------:R-:W-:Y:S01]  /*6760*/  @!UP0 UIMAD UR36, UR6, UR14, UR36 ;  /* 0x0000000e062482a4 */ /* 0x000fe2000f8e0224 */
[----:B------:R-:W-:Y:S11]  /*6770*/  @!P0 BRA `(.L_x_106) ;  /* 0x00000000007c8947 */ /* 0x000ff60003800000 */
[----:B------:R-:W1:Y:S01]  /*6780*/  LDCU.64 UR8, c[0x4][0x80] ;  /* 0x01001000ff0877ac */ /* 0x000e620008000a00 */
[----:B------:R-:W-:Y:S01]  /*6790*/  MOV R16, 0x0 ;  /* 0x0000000000107802 */ /* 0x000fe20000000f00 */
[----:B------:R-:W-:Y:S02]  /*67a0*/  HFMA2 R12, -RZ, RZ, 0, 5.9604644775390625e-08 ;  /* 0x00000001ff0c7431 */ /* 0x000fe400000001ff */
[----:B------:R-:W-:Y:S01]  /*67b0*/  IMAD.MOV.U32 R8, RZ, RZ, 0x70 ;  /* 0x00000070ff087424 */ /* 0x000fe200078e00ff */
[----:B------:R2:W3:Y:S01]  /*67c0*/  LDC.64 R14, c[0x4][R16] ;  /* 0x01000000100e7b82 */ /* 0x0004e20000000a00 */
[----:B------:R-:W4:Y:S01]  /*67d0*/  LDCU.64 UR6, c[0x4][0x88] ;  /* 0x01001100ff0677ac */ /* 0x000f220008000a00 */
[----:B------:R-:W-:Y:S01]  /*67e0*/  IMAD.MOV.U32 R13, RZ, RZ, RZ ;  /* 0x000000ffff0d7224 */ /* 0x000fe200078e00ff */
[----:B------:R-:W2:Y:S01]  /*67f0*/  LDCU.64 UR4, c[0x4][0x8] ;  /* 0x01000100ff0477ac */ /* 0x000ea20008000a00 */
[----:B-1----:R-:W-:Y:S01]  /*6800*/  MOV R5, UR9 ;  /* 0x0000000900057c02 */ /* 0x002fe20008000f00 */
[----:B------:R-:W-:Y:S01]  /*6810*/  IMAD.U32 R4, RZ, RZ, UR8 ;  /* 0x00000008ff047e24 */ /* 0x000fe2000f8e00ff */
[----:B----4-:R-:W-:Y:S01]  /*6820*/  MOV R7, UR7 ;  /* 0x0000000700077c02 */ /* 0x010fe20008000f00 */
[----:B------:R-:W-:Y:S01]  /*6830*/  IMAD.U32 R6, RZ, RZ, UR6 ;  /* 0x00000006ff067e24 */ /* 0x000fe2000f8e00ff */
[----:B--2---:R-:W-:Y:S01]  /*6840*/  MOV R11, UR5 ;  /* 0x00000005000b7c02 */ /* 0x004fe20008000f00 */
[----:B------:R-:W-:Y:S02]  /*6850*/  IMAD.U32 R10, RZ, RZ, UR4 ;  /* 0x00000004ff0a7e24 */ /* 0x000fe4000f8e00ff */
[----:B------:R-:W-:Y:S07]  /*6860*/  LEPC R20, `(.L_x_107) ;  /* 0x000000001014794e */ /* 0x000fee0000000000 */
[----:B---3-5:R-:W-:Y:S05]  /*6870*/  CALL.ABS.NOINC R14 ;  /* 0x000000000e007343 */ /* 0x028fea0003c00000 */
.L_x_107:
[----:B------:R-:W1:Y:S01]  /*6880*/  LDCU.64 UR8, c[0x4][0x80] ;  /* 0x01001000ff0877ac */ /* 0x000e620008000a00 */
[----:B------:R-:W2:Y:S01]  /*6890*/  LDC.64 R16, c[0x4][R16] ;  /* 0x0100000010107b82 */ /* 0x000ea20000000a00 */
[----:B------:R-:W-:Y:S02]  /*68a0*/  HFMA2 R12, -RZ, RZ, 0, 5.9604644775390625e-08 ;  /* 0x00000001ff0c7431 */ /* 0x000fe400000001ff */
[----:B------:R-:W-:Y:S02]  /*68b0*/  IMAD.MOV.U32 R8, RZ, RZ, 0x70 ;  /* 0x00000070ff087424 */ /* 0x000fe400078e00ff */
[----:B------:R-:W-:Y:S01]  /*68c0*/  IMAD.MOV.U32 R13, RZ, RZ, RZ ;  /* 0x000000ffff0d7224 */ /* 0x000fe200078e00ff */
[----:B------:R-:W3:Y:S01]  /*68d0*/  LDCU.64 UR6, c[0x4][0x88] ;  /* 0x01001100ff0677ac */ /* 0x000ee20008000a00 */
[----:B------:R-:W4:Y:S01]  /*68e0*/  LDCU.64 UR4, c[0x4][0x8] ;  /* 0x01000100ff0477ac */ /* 0x000f220008000a00 */
[----:B-1----:R-:W-:Y:S02]  /*68f0*/  MOV R4, UR8 ;  /* 0x0000000800047c02 */ /* 0x002fe40008000f00 */
[----:B------:R-:W-:Y:S02]  /*6900*/  MOV R5, UR9 ;  /* 0x0000000900057c02 */ /* 0x000fe40008000f00 */
[----:B---3--:R-:W-:Y:S01]  /*6910*/  MOV R7, UR7 ;  /* 0x0000000700077c02 */ /* 0x008fe20008000f00 */
[----:B------:R-:W-:Y:S01]  /*6920*/  IMAD.U32 R6, RZ, RZ, UR6 ;  /* 0x00000006ff067e24 */ /* 0x000fe2000f8e00ff */
[----:B----4-:R-:W-:Y:S01]  /*6930*/  MOV R11, UR5 ;  /* 0x00000005000b7c02 */ /* 0x010fe20008000f00 */
[----:B------:R-:W-:Y:S02]  /*6940*/  IMAD.U32 R10, RZ, RZ, UR4 ;  /* 0x00000004ff0a7e24 */ /* 0x000fe4000f8e00ff */
[----:B------:R-:W-:Y:S07]  /*6950*/  LEPC R20, `(.L_x_106) ;  /* 0x000000001014794e */ /* 0x000fee0000000000 */
[----:B--2---:R-:W-:Y:S05]  /*6960*/  CALL.ABS.NOINC R16 ;  /* 0x0000000010007343 */ /* 0x004fea0003c00000 */
.L_x_106:
[----:B------:R-:W-:Y:S05]  /*6970*/  BSYNC.RECONVERGENT B6 ;  /* 0x0000000000067941 */ /* 0x000fea0003800200 */
.L_x_105:
[----:B------:R-:W-:Y:S01]  /*6980*/  R2UR UR4, R66 ;  /* 0x00000000420472ca */ /* 0x000fe200000e0000 */
[----:B------:R-:W-:Y:S01]  /*6990*/  UISETP.NE.U32.AND UP0, UPT, UR60, URZ, UPT ;  /* 0x000000ff3c00728c */ /* 0x000fe2000bf05070 */
[----:B------:R-:W-:Y:S02]  /*69a0*/  ISETP.NE.U32.AND P4, PT, R60, RZ, PT ;  /* 0x000000ff3c00720c */ /* 0x000fe40003f85070 */
[----:B------:R-:W-:Y:S01]  /*69b0*/  ISETP.NE.U32.AND P2, PT, RZ, UR50, PT ;  /* 0x00000032ff007c0c */ /* 0x000fe2000bf45070 */
[----:B------:R-:W-:Y:S01]  /*69c0*/  UISETP.NE.AND.EX UP1, UPT, UR61, URZ, UPT, UP0 ;  /* 0x000000ff3d00728c */ /* 0x000fe2000bf25300 */
[----:B------:R-:W-:Y:S01]  /*69d0*/  ISETP.NE.AND.EX P4, PT, R61, RZ, PT, P4 ;  /* 0x000000ff3d00720c */ /* 0x000fe20003f85340 */
[----:B------:R-:W-:Y:S01]  /*69e0*/  UPLOP3.LUT UP0, UPT, UPT, UPT, UPT, 0x40, 0x4 ;  /* 0x000000000004789c */ /* 0x000fe20003f0e870 */
[----:B------:R-:W-:Y:S05]  /*69f0*/  ISETP.NE.AND.EX P2, PT, RZ, UR51, PT, P2 ;  /* 0x00000033ff007c0c */ /* 0x000fea000bf45320 */
[----:B------:R-:W-:Y:S06]  /*6a00*/  UISETP.NE.AND UP2, UPT, UR4, URZ, UPT ;  /* 0x000000ff0400728c */ /* 0x000fec000bf45270 */
[----:B------:R-:W-:Y:S05]  /*6a10*/  PLOP3.LUT P1, PT, PT, PT, UP2, 0x80, 0x8 ;  /* 0x000000000008781c */ /* 0x000fea0003f2f028 */
[----:B------:R-:W-:Y:S06]  /*6a20*/  @UP2 UPLOP3.LUT UP0, UPT, UPT, UPT, UP1, 0x80, 0x8 ;  /* 0x000000000008289c */ /* 0x000fec0003f0f010 */
[----:B------:R-:W-:Y:S01]  /*6a30*/  PLOP3.LUT P0, PT, PT, PT, UP0, 0x80, 0x8 ;  /* 0x000000000008781c */ /* 0x000fe20003f0f008 */
[----:B------:R-:W-:Y:S01]  /*6a40*/  @!UPT UIADD3 URZ, UPT, UPT, URZ, URZ, URZ ;  /* 0x000000fffffff290 */ /* 0x000fe2000fffe0ff */
[----:B------:R-:W-:Y:S11]  /*6a50*/  BRA.U !UP1, `(.L_x_108) ;  /* 0x00000001093c7547 */ /* 0x000ff6000b800000 */
[----:B------:R-:W-:Y:S01]  /*6a60*/  UISETP.NE.U32.AND UP0, UPT, UR50, URZ, UPT ;  /* 0x000000ff3200728c */ /* 0x000fe2000bf05070 */
[----:B------:R-:W-:Y:S01]  /*6a70*/  HFMA2 R0, -RZ, RZ, 0, 5.9604644775390625e-08 ;  /* 0x00000001ff007431 */ /* 0x000fe200000001ff */
[----:B------:R-:W1:Y:S01]  /*6a80*/  LDCU.64 UR8, c[0x0][0x358] ;  /* 0x00006b00ff0877ac */ /* 0x000e620008000a00 */
[----:B------:R-:W-:Y:S01]  /*6a90*/  IMAD.MOV.U32 R62, RZ, RZ, 0x1 ;  /* 0x00000001ff3e7424 */ /* 0x000fe200078e00ff */
[----:B------:R-:W-:Y:S06]  /*6aa0*/  UISETP.NE.AND.EX UP0, UPT, UR51, URZ, UPT, UP0 ;  /* 0x000000ff3300728c */ /* 0x000fec000bf05300 */
        /* <DEDUP_REMOVED lines=9> */
[----:B-12---:R-:W-:Y:S02]  /*6b40*/  @!P3 IMAD.U32 R27, RZ, RZ, UR4 ;  /* 0x00000004ff1bbe24 */ /* 0x006fe4000f8e00ff */
.L_x_108:
[----:B------:R-:W-:Y:S05]  /*6b50*/  @!P4 BRA `(.L_x_109) ;  /* 0x000000000024c947 */ /* 0x000fea0003800000 */
[----:B------:R-:W-:Y:S01]  /*6b60*/  ISETP.NE.U32.AND P3, PT, R42, RZ, PT ;  /* 0x000000ff2a00720c */ /* 0x000fe20003f65070 */
[----:B------:R-:W1:Y:S03]  /*6b70*/  LDCU.64 UR4, c[0x0][0x358] ;  /* 0x00006b00ff0477ac */ /* 0x000e660008000a00 */
[----:B------:R-:W-:Y:S11]  /*6b80*/  ISETP.NE.AND.EX P3, PT, R43, RZ, PT, P3 ;  /* 0x000000ff2b00720c */ /* 0x000ff60003f65330 */
[----:B------:R-:W-:Y:S02]  /*6b90*/  @!UPT UIADD3 URZ, UPT, UPT, URZ, URZ, URZ ;  /* 0x000000fffffff290 */ /* 0x000fe4000fffe0ff */
[----:B------:R-:W2:Y:S01]  /*6ba0*/  @P3 LDC.64 R4, c[0x0][0x8a8] ;  /* 0x00022a00ff043b82 */ /* 0x000ea20000000a00 */
[----:B------:R-:W-:Y:S04]  /*6bb0*/  @P3 IMAD R0, R60, UR48, RZ ;  /* 0x000000303c003c24 */ /* 0x000fe8000f8e02ff */
[----:B--2---:R-:W-:Y:S05]  /*6bc0*/  @P3 IMAD.WIDE R4, R0, 0x4, R4 ;  /* 0x0000000400043825 */ /* 0x004fea00078e0204 */
[----:B-1---5:R1:W5:Y:S02]  /*6bd0*/  @P3 LDG.E R24, desc[UR4][R4.64] ;  /* 0x0000000404183981 */ /* 0x022364000c1e1900 */
[----:B-1----:R-:W2:Y:S02]  /*6be0*/  @!P3 LDC R24, c[0x0][0x8a0] ;  /* 0x00022800ff18bb82 */ /* 0x002ea40000000800 */
.L_x_109:
[----:B-----5:R-:W-:Y:S01]  /*6bf0*/  FSETP.NEU.AND P4, PT, R27, RZ, PT ;  /* 0x000000ff1b00720b */ /* 0x020fe20003f8d000 */
[----:B------:R-:W1:Y:S01]  /*6c00*/  LDCU.64 UR10, c[0x0][0xa90] ;  /* 0x00015200ff0a77ac */ /* 0x000e620008000a00 */
[----:B------:R-:W-:Y:S01]  /*6c10*/  SEL R5, RZ, 0xffffffff, P2 ;  /* 0xffffffffff057807 */ /* 0x000fe20001000000 */
[----:B------:R-:W-:Y:S01]  /*6c20*/  BSSY B1, `(.L_x_110) ;  /* 0x000004f000017945 */ /* 0x000fe20003800000 */
[----:B------:R-:W-:Y:S01]  /*6c30*/  @P1 LOP3.LUT P2, RZ, R62, 0xff, RZ, 0xc0, !PT ;  /* 0x000000ff3eff1812 */ /* 0x000fe2000784c0ff */
[----:B------:R-:W-:Y:S01]  /*6c40*/  IMAD.MOV.U32 R87, RZ, RZ, 0x1 ;  /* 0x00000001ff577424 */ /* 0x000fe200078e00ff */
[----:B------:R-:W-:Y:S01]  /*6c50*/  @P1 SEL R0, RZ, 0xffffffff, P4 ;  /* 0xffffffffff001807 */ /* 0x000fe20002000000 */
[----:B------:R-:W-:Y:S01]  /*6c60*/  USHF.L.U32 UR8, UR45, 0x6, URZ ;  /* 0x000000062d087899 */ /* 0x000fe200080006ff */
[----:B------:R-:W-:Y:S01]  /*6c70*/  LOP3.LUT R70, R70, 0x1, RZ, 0x3c, !PT ;  /* 0x0000000146467812 */ /* 0x000fe200078e3cff */
[----:B------:R-:W-:Y:S01]  /*6c80*/  IMAD.IADD R25, R23, 0x1, R2 ;  /* 0x0000000117197824 */ /* 0x000fe200078e0202 */
[----:B------:R-:W-:Y:S01]  /*6c90*/  @P0 SEL R0, R5, R0, !P2 ;  /* 0x0000000005000207 */ /* 0x000fe20005000000 */
[----:B------:R-:W-:Y:S01]  /*6ca0*/  IMAD R85, R74, -0x10, R72 ;  /* 0xfffffff04a557824 */ /* 0x000fe200078e0248 */
[----:B------:R-:W-:Y:S01]  /*6cb0*/  LEA R86, R22, UR44, 0x3 ;  /* 0x0000002c16567c11 */ /* 0x000fe2000f8e18ff */
[----:B------:R-:W-:Y:S01]  /*6cc0*/  IMAD.U32 R82, RZ, RZ, UR8 ;  /* 0x00000008ff527e24 */ /* 0x000fe2000f8e00ff */
[----:B------:R-:W-:Y:S01]  /*6cd0*/  @P1 LOP3.LUT R0, R0, 0x1, RZ, 0xc0, !PT ;  /* 0x0000000100001812 */ /* 0x000fe200078ec0ff */
[----:B------:R-:W-:Y:S01]  /*6ce0*/  IMAD.MOV.U32 R88, RZ, RZ, RZ ;  /* 0x000000ffff587224 */ /* 0x000fe200078e00ff */
[----:B------:R-:W-:Y:S02]  /*6cf0*/  SHF.L.U32 R3, R69, 0x1f, RZ ;  /* 0x0000001f45037819 */ /* 0x000fe400000006ff */
[----:B------:R-:W-:Y:S02]  /*6d00*/  CS2R R46, SRZ ;  /* 0x00000000002e7805 */ /* 0x000fe4000001ff00 */
[----:B------:R-:W-:Y:S02]  /*6d10*/  ISETP.NE.U32.OR P6, PT, R0, 0x1, !P1 ;  /* 0x000000010000780c */ /* 0x000fe40004fc5470 */
[----:B------:R-:W-:Y:S02]  /*6d20*/  CS2R R44, SRZ ;  /* 0x00000000002c7805 */ /* 0x000fe4000001ff00 */
[----:B------:R-:W-:Y:S02]  /*6d30*/  R2UR UR4, R78 ;  /* 0x000000004e0472ca */ /* 0x000fe400000e0000 */
[----:B------:R-:W-:Y:S02]  /*6d40*/  CS2R R50, SRZ ;  /* 0x0000000000327805 */ /* 0x000fe4000001ff00 */
[----:B------:R-:W-:Y:S02]  /*6d50*/  R2UR UR6, R77 ;  /* 0x000000004d0672ca */ /* 0x000fe400000e0000 */
[----:B------:R-:W-:Y:S02]  /*6d60*/  CS2R R48, SRZ ;  /* 0x0000000000307805 */ /* 0x000fe4000001ff00 */
[----:B------:R-:W-:Y:S02]  /*6d70*/  R2UR UR12, R79 ;  /* 0x000000004f0c72ca */ /* 0x000fe400000e0000 */
[----:B------:R-:W-:Y:S02]  /*6d80*/  CS2R R54, SRZ ;  /* 0x0000000000367805 */ /* 0x000fe4000001ff00 */
[----:B------:R-:W-:Y:S02]  /*6d90*/  R2UR UR9, R76 ;  /* 0x000000004c0972ca */ /* 0x000fe400000e0000 */
[----:B------:R-:W-:Y:S02]  /*6da0*/  CS2R R52, SRZ ;  /* 0x0000000000347805 */ /* 0x000fe4000001ff00 */
[----:B------:R-:W-:Y:S02]  /*6db0*/  PLOP3.LUT P3, PT, PT, PT, UP1, 0x80, 0x8 ;  /* 0x000000000008781c */ /* 0x000fe40003f6f018 */
[----:B------:R-:W-:Y:S02]  /*6dc0*/  CS2R R58, SRZ ;  /* 0x00000000003a7805 */ /* 0x000fe4000001ff00 */
[----:B------:R-:W-:Y:S02]  /*6dd0*/  LOP3.LUT P5, R83, R62, 0xff, RZ, 0xc0, !PT ;  /* 0x000000ff3e537812 */ /* 0x000fe400078ac0ff */
[----:B------:R-:W-:Y:S02]  /*6de0*/  CS2R R56, SRZ ;  /* 0x0000000000387805 */ /* 0x000fe4000001ff00 */
[----:B------:R-:W-:Y:S01]  /*6df0*/  @P6 SHF.L.U32 R4, R70, 0x1f, RZ ;  /* 0x0000001f46046819 */ /* 0x000fe200000006ff */
[----:B------:R-:W-:Y:S01]  /*6e00*/  UIMAD.WIDE.U32 UR4, UR8, UR4, URZ ;  /* 0x00000004080472a5 */ /* 0x000fe2000f8e00ff */
[----:B------:R-:W-:Y:S02]  /*6e10*/  SEL R0, RZ, 0xffffffff, P4 ;  /* 0xffffffffff007807 */ /* 0x000fe40002000000 */
[----:B------:R-:W3:Y:S01]  /*6e20*/  @P6 SYNCS.PHASECHK.TRANS64.TRYWAIT P1, [UR44+0xc0], R4 ;  /* 0x0000c004ff0065a7 */ /* 0x000ee2000802112c */
[----:B------:R-:W-:Y:S01]  /*6e30*/  UISETP.NE.AND UP0, UPT, UR12, 0x1, UPT ;  /* 0x000000010c00788c */ /* 0x000fe2000bf05270 */
[----:B------:R-:W-:Y:S02]  /*6e40*/  P2R R84, PR, RZ, 0x40 ;  /* 0x00000040ff547803 */ /* 0x000fe40000000000 */
[----:B------:R-:W-:Y:S01]  /*6e50*/  UMOV UR4, UR5 ;  /* 0x0000000500047c82 */ /* 0x000fe20008000000 */
[----:B------:R-:W-:Y:S01]  /*6e60*/  @P3 SEL R0, R5, R0, !P5 ;  /* 0x0000000005003207 */ /* 0x000fe20006800000 */
[----:B------:R-:W-:Y:S03]  /*6e70*/  USHF.R.U32.HI UR4, URZ, UR6, UR4 ;  /* 0x00000006ff047299 */ /* 0x000fe60008011604 */
[----:B------:R-:W-:Y:S01]  /*6e80*/  LOP3.LUT R0, R0, 0x1, RZ, 0xc0, !PT ;  /* 0x0000000100007812 */ /* 0x000fe200078ec0ff */
[----:B------:R-:W-:Y:S02]  /*6e90*/  USEL UR4, UR8, UR4, !UP0 ;  /* 0x0000000408047287 */ /* 0x000fe4000c000000 */
[----:B------:R-:W-:Y:S01]  /*6ea0*/  UISETP.NE.AND UP0, UPT, UR9, 0x1, UPT ;  /* 0x000000010900788c */ /* 0x000fe2000bf05270 */
[----:B------:R4:W2:Y:S03]  /*6eb0*/  SYNCS.PHASECHK.TRANS64.TRYWAIT P0, [R86+URZ+0x120], R3 ;  /* 0x00012003560075a7 */ /* 0x0008a600080011ff */
[----:B------:R-:W-:Y:S02]  /*6ec0*/  IMAD.U32 R81, RZ, RZ, UR4 ;  /* 0x00000004ff517e24 */ /* 0x000fe4000f8e00ff */
[----:B------:R-:W-:Y:S01]  /*6ed0*/  PLOP3.LUT P2, PT, PT, PT, UP0, 0x80, 0x8 ;  /* 0x000000000008781c */ /* 0x000fe20003f4f008 */
[----:B------:R-:W-:Y:S02]  /*6ee0*/  IMAD R7, RZ, RZ, -UR4 ;  /* 0x80000004ff077e24 */ /* 0x000fe4000f8e02ff */
[----:B------:R-:W-:Y:S02]  /*6ef0*/  IMAD.U32 R80, RZ, RZ, UR4 ;  /* 0x00000004ff507e24 */ /* 0x000fe4000f8e00ff */
[----:B------:R-:W-:Y:S01]  /*6f00*/  IMAD R82, R7, UR12, R82 ;  /* 0x0000000c07527c24 */ /* 0x000fe2000f8e0252 */
[----:B---3--:R-:W-:Y:S01]  /*6f10*/  @P6 SEL R87, RZ, 0x1, !P1 ;  /* 0x00000001ff576807 */ /* 0x008fe20004800000 */
[----:B-1----:R-:W-:Y:S07]  /*6f20*/  UIMAD.WIDE.U32 UR6, UR4, UR10, URZ ;  /* 0x0000000a040672a5 */ /* 0x002fee000f8e00ff */
[----:B------:R-:W-:Y:S02]  /*6f30*/  UMOV UR5, UR7 ;  /* 0x0000000700057c82 */ /* 0x000fe40008000000 */
[----:B------:R-:W-:Y:S06]  /*6f40*/  USHF.R.U32.HI UR5, URZ, UR11, UR5 ;  /* 0x0000000bff057299 */ /* 0x000fec0008011605 */
[----:B------:R-:W-:Y:S02]  /*6f50*/  SEL R81, R81, UR5, !P2 ;  /* 0x0000000551517c07 */ /* 0x000fe4000d000000 */
[----:B------:R-:W-:Y:S03]  /*6f60*/  ISETP.NE.U32.AND P2, PT, R0, 0x1, PT ;  /* 0x000000010000780c */ /* 0x000fe60003f45070 */
[----:B------:R-:W-:Y:S01]  /*6f70*/  IMAD.MOV R5, RZ, RZ, -R81 ;  /* 0x000000ffff057224 */ /* 0x000fe200078e0a51 */
[----:B------:R-:W-:Y:S03]  /*6f80*/  P2R R89, PR, RZ, 0x4 ;  /* 0x00000004ff597803 */ /* 0x000fe60000000000 */
[----:B------:R-:W-:Y:S01]  /*6f90*/  IMAD R80, R5, UR9, R80 ;  /* 0x0000000905507c24 */ /* 0x000fe2000f8e0250 */
[----:B--2-4-:R-:W-:Y:S06]  /*6fa0*/  @!P6 BRA `(.L_x_111) ;  /* 0x000000000058e947 */ /* 0x014fec0003800000 */
[----:B------:R-:W-:Y:S01]  /*6fb0*/  IMAD.MOV.U32 R47, RZ, RZ, RZ ;  /* 0x000000ffff2f7224 */ /* 0x000fe200078e00ff */
[----:B------:R-:W-:Y:S01]  /*6fc0*/  ISETP.NE.AND P1, PT, R87, RZ, PT ;  /* 0x000000ff5700720c */ /* 0x000fe20003f25270 */
[----:B------:R-:W-:Y:S01]  /*6fd0*/  BSSY B0, `(.L_x_112) ;  /* 0x000000c000007945 */ /* 0x000fe20003800000 */
[----:B------:R-:W-:Y:S02]  /*6fe0*/  CS2R R58, SRZ ;  /* 0x00000000003a7805 */ /* 0x000fe4000001ff00 */
[----:B------:R-:W-:Y:S02]  /*6ff0*/  CS2R R56, SRZ ;  /* 0x0000000000387805 */ /* 0x000fe4000001ff00 */
[----:B------:R-:W-:Y:S02]  /*7000*/  CS2R R54, SRZ ;  /* 0x0000000000367805 */ /* 0x000fe4000001ff00 */
[----:B------:R-:W-:Y:S02]  /*7010*/  CS2R R52, SRZ ;  /* 0x0000000000347805 */ /* 0x000fe4000001ff00 */
[----:B------:R-:W-:Y:S02]  /*7020*/  CS2R R50, SRZ ;  /* 0x0000000000327805 */ /* 0x000fe4000001ff00 */
[----:B------:R-:W-:Y:S02]  /*7030*/  CS2R R48, SRZ ;  /* 0x0000000000307805 */ /* 0x000fe4000001ff00 */
[----:B------:R-:W-:Y:S01]  /*7040*/  CS2R R44, SRZ ;  /* 0x00000000002c7805 */ /* 0x000fe2000001ff00 */
[----:B------:R-:W-:Y:S06]  /*7050*/  @P1 BRA `(.L_x_113) ;  /* 0x00000000000c1947 */ /* 0x000fec0003800000 */
[----:B------:R-:W-:Y:S04]  /*7060*/  SHF.L.U32 R5, R70, 0x1f, RZ ;  /* 0x0000001f46057819 */ /* 0x000fe800000006ff */
[----:B------:R-:W1:Y:S02]  /*7070*/  SYNCS.PHASECHK.TRANS64.TRYWAIT P1, [UR44+0xc0], R5 ;  /* 0x0000c005ff0075a7 */ /* 0x000e64000802112c */
[----:B-1----:R-:W-:Y:S05]  /*7080*/  @!P1 BRA `(.L_x_114) ;  /* 0x0000003400789947 */ /* 0x002fea0003800000 */
.L_x_113:
[----:B------:R-:W-:Y:S05]  /*7090*/  BSYNC B0 ;  /* 0x0000000000007941 */ /* 0x000fea0003800000 */
.L_x_112:
[----:B------:R-:W-:Y:S01]  /*70a0*/  ISETP.NE.AND P1, PT, R89, RZ, PT ;  /* 0x000000ff5900720c */ /* 0x000fe20003f25270 */
[----:B------:R-:W-:Y:S11]  /*70b0*/  HFMA2 R88, -RZ, RZ, 0, 5.9604644775390625e-08 ;  /* 0x00000001ff587431 */ /* 0x000ff600000001ff */
[----:B------:R-:W-:Y:S01]  /*70c0*/  @!UPT UIADD3 URZ, UPT, UPT, URZ, URZ, URZ ;  /* 0x000000fffffff290 */ /* 0x000fe2000fffe0ff */
[----:B------:R2:W3:Y:S04]  /*70d0*/  @P1 LDS.128 R56, [R73] ;  /* 0x0000000049381984 */ /* 0x0004e80000000c00 */
[----:B------:R2:W4:Y:S04]  /*70e0*/  @P1 LDS.128 R52, [R72+0x10] ;  /* 0x0000100048341984 */ /* 0x0005280000000c00 */
[----:B------:R2:W1:Y:S04]  /*70f0*/  @P1 LDS.128 R48, [R71+0x20] ;  /* 0x0000200047301984 */ /* 0x0004680000000c00 */
[----:B------:R2:W1:Y:S02]  /*7100*/  @P1 LDS.128 R44, [R85+0x30] ;  /* 0x00003000552c1984 */ /* 0x0004640000000c00 */
.L_x_111:
[----:B------:R-:W-:Y:S05]  /*7110*/  BSYNC B1 ;  /* 0x0000000000017941 */ /* 0x000fea0003800000 */
.L_x_110:
[----:B-1----:R-:W-:Y:S04]  /*7120*/  SHF.R.U32.HI R0, RZ, 0x15, R25 ;  /* 0x00000015ff007819 */ /* 0x002fe80000011619 */
[----:B------:R-:W-:Y:S01]  /*7130*/  LOP3.LUT P1, RZ, R0, 0x3, R63, 0x48, !PT ;  /* 0x0000000300ff7812 */ /* 0x000fe2000782483f */
[----:B------:R-:W-:Y:S01]  /*7140*/  @!UPT UIADD3 URZ, UPT, UPT, URZ, URZ, URZ ;  /* 0x000000fffffff290 */ /* 0x000fe2000fffe0ff */
[----:B------:R-:W-:Y:S11]  /*7150*/  @P0 BRA `(.L_x_115) ;  /* 0x0000000000080947 */ /* 0x000ff60003800000 */
[----:B------:R-:W1:Y:S02]  /*7160*/  SYNCS.PHASECHK.TRANS64.TRYWAIT P0, [R86+URZ+0x120], R3 ;  /* 0x00012003560075a7 */ /* 0x000e6400080011ff */
[----:B-1----:R-:W-:Y:S05]  /*7170*/  @!P0 BRA `(.L_x_116) ;  /* 0x0000003400548947 */ /* 0x002fea0003800000 */
.L_x_115:
[----:B------:R-:W-:Y:S05]  /*7180*/  @!P1 BRA `(.L_x_117) ;  /* 0x0000000000409947 */ /* 0x000fea0003800000 */
[----:B------:R-:W1:Y:S01]  /*7190*/  LDCU.64 UR8, c[0x4][0x70] ;  /* 0x01000e00ff0877ac */ /* 0x000e620008000a00 */
[----:B------:R-:W-:Y:S01]  /*71a0*/  MOV R3, 0x0 ;  /* 0x0000000000037802 */ /* 0x000fe20000000f00 */
[----:B------:R-:W-:Y:S02]  /*71b0*/  HFMA2 R12, -RZ, RZ, 0, 5.9604644775390625e-08 ;  /* 0x00000001ff0c7431 */ /* 0x000fe400000001ff */
[----:B------:R-:W-:Y:S02]  /*71c0*/  IMAD.MOV.U32 R8, RZ, RZ, 0x192 ;  /* 0x00000192ff087424 */ /* 0x000fe400078e00ff */
[----:B------:R-:W-:Y:S01]  /*71d0*/  IMAD.MOV.U32 R13, RZ, RZ, RZ ;  /* 0x000000ffff0d7224 */ /* 0x000fe200078e00ff */
[----:B------:R-:W5:Y:S01]  /*71e0*/  LDCU.64 UR6, c[0x4][0x78] ;  /* 0x01000f00ff0677ac */ /* 0x000f620008000a00 */
[----:B------:R-:W2:Y:S01]  /*71f0*/  LDC.64 R2, c[0x4][R3] ;  /* 0x0100000003027b82 */ /* 0x000ea20000000a00 */
[----:B------:R-:W3:Y:S01]  /*7200*/  LDCU.64 UR4, c[0x4][0x10] ;  /* 0x01000200ff0477ac */ /* 0x000ee20008000a00 */
[----:B-1----:R-:W-:Y:S01]  /*7210*/  MOV R5, UR9 ;  /* 0x0000000900057c02 */ /* 0x002fe20008000f00 */
[----:B------:R-:W-:Y:S01]  /*7220*/  IMAD.U32 R4, RZ, RZ, UR8 ;  /* 0x00000008ff047e24 */ /* 0x000fe2000f8e00ff */
[----:B-----5:R-:W-:Y:S01]  /*7230*/  MOV R7, UR7 ;  /* 0x0000000700077c02 */ /* 0x020fe20008000f00 */
[----:B------:R-:W-:Y:S01]  /*7240*/  IMAD.U32 R6, RZ, RZ, UR6 ;  /* 0x00000006ff067e24 */ /* 0x000fe2000f8e00ff */
[----:B---3--:R-:W-:Y:S01]  /*7250*/  MOV R11, UR5 ;  /* 0x00000005000b7c02 */ /* 0x008fe20008000f00 */
[----:B------:R-:W-:Y:S02]  /*7260*/  IMAD.U32 R10, RZ, RZ, UR4 ;  /* 0x00000004ff0a7e24 */ /* 0x000fe4000f8e00ff */
[----:B------:R-:W-:Y:S07]  /*7270*/  LEPC R20, `(.L_x_117) ;  /* 0x000000001014794e */ /* 0x000fee0000000000 */
[----:B--2-4-:R-:W-:Y:S05]  /*7280*/  CALL.ABS.NOINC R2 ;  /* 0x0000000002007343 */ /* 0x014fea0003c00000 */
.L_x_117:
[----:B---3--:R-:W-:Y:S01]  /*7290*/  LOP3.LUT R20, R56, 0xffffe000, RZ, 0xc0, !PT ;  /* 0xffffe00038147812 */ /* 0x008fe200078ec0ff */
[----:B------:R-:W-:Y:S05]  /*72a0*/  WARPSYNC.ALL ;  /* 0x0000000000007948 */ /* 0x000fea0003800000 */
[----:B------:R-:W-:Y:S01]  /*72b0*/  R2UR UR4, R25 ;  /* 0x00000000190472ca */ /* 0x000fe200000e0000 */
[----:B------:R-:W-:Y:S01]  /*72c0*/  BSSY.RECONVERGENT B0, `(.L_x_118) ;  /* 0x0000060000007945 */ /* 0x000fe20003800200 */
[----:B------:R-:W-:Y:S02]  /*72d0*/  LOP3.LUT R21, R57, 0xffffe000, RZ, 0xc0, !PT ;  /* 0xffffe00039157812 */ /* 0x000fe400078ec0ff */
[----:B------:R-:W-:Y:S02]  /*72e0*/  LOP3.LUT R26, R58, 0xffffe000, RZ, 0xc0, !PT ;  /* 0xffffe0003a1a7812 */ /* 0x000fe400078ec0ff */
[----:B----4-:R-:W-:Y:S02]  /*72f0*/  LOP3.LUT R33, R52, 0xffffe000, RZ, 0xc0, !PT ;  /* 0xffffe00034217812 */ /* 0x010fe400078ec0ff */
[----:B------:R-:W-:Y:S05]  /*7300*/  ISETP.NE.AND P0, PT, R75, RZ, PT ;  /* 0x000000ff4b00720c */ /* 0x000fea0003f05270 */
[----:B------:R-:W1:Y:S02]  /*7310*/  LDTM.x16 R4, tmem[UR4] ;  /* 0x00000004000479ee */ /* 0x000e640008240000 */
[C---:B-1----:R-:W-:Y:S01]  /*7320*/  FMUL R0, R24.reuse, R4 ;  /* 0x0000000418007220 */ /* 0x042fe20000400000 */
[C---:B------:R-:W-:Y:S01]  /*7330*/  FMUL R2, R24.reuse, R5 ;  /* 0x0000000518027220 */ /* 0x040fe20000400000 */
[C---:B------:R-:W-:Y:S01]  /*7340*/  FMUL R3, R24.reuse, R6 ;  /* 0x0000000618037220 */ /* 0x040fe20000400000 */
[----:B------:R-:W-:Y:S01]  /*7350*/  FMUL R7, R24, R7 ;  /* 0x0000000718077220 */ /* 0x000fe20000400000 */
[----:B------:R-:W-:Y:S01]  /*7360*/  FFMA R28, R27, R20, R0 ;  /* 0x000000141b1c7223 */ /* 0x000fe20000000000 */
[----:B------:R-:W-:Y:S01]  /*7370*/  LOP3.LUT R20, R59, 0xffffe000, RZ, 0xc0, !PT ;  /* 0xffffe0003b147812 */ /* 0x000fe200078ec0ff */
[C---:B------:R-:W-:Y:S01]  /*7380*/  FFMA R29, R27.reuse, R21, R2 ;  /* 0x000000151b1d7223 */ /* 0x040fe20000000002 */
[----:B------:R-:W-:Y:S01]  /*7390*/  LOP3.LUT R21, R54, 0xffffe000, RZ, 0xc0, !PT ;  /* 0xffffe00036157812 */ /* 0x000fe200078ec0ff */
[----:B------:R-:W-:Y:S01]  /*73a0*/  FFMA R30, R27, R26, R3 ;  /* 0x0000001a1b1e7223 */ /* 0x000fe20000000003 */
[----:B------:R-:W-:Y:S01]  /*73b0*/  LOP3.LUT R26, R53, 0xffffe000, RZ, 0xc0, !PT ;  /* 0xffffe000351a7812 */ /* 0x000fe200078ec0ff */
[----:B------:R-:W-:Y:S01]  /*73c0*/  FFMA R31, R27, R20, R7 ;  /* 0x000000141b1f7223 */ /* 0x000fe20000000007 */
[----:B------:R-:W-:Y:S01]  /*73d0*/  LOP3.LUT R20, R55, 0xffffe000, RZ, 0xc0, !PT ;  /* 0xffffe00037147812 */ /* 0x000fe200078ec0ff */
[C---:B------:R-:W-:Y:S01]  /*73e0*/  FMUL R4, R24.reuse, R8 ;  /* 0x0000000818047220 */ /* 0x040fe20000400000 */
[----:B------:R-:W-:Y:S01]  /*73f0*/  F2FP.TF32.F32.PACK_B R28, R28 ;  /* 0x0000001cff1c723e */ /* 0x000fe200024050ff */
[C---:B------:R-:W-:Y:S01]  /*7400*/  FMUL R5, R24.reuse, R9 ;  /* 0x0000000918057220 */ /* 0x040fe20000400000 */
[----:B------:R-:W-:Y:S01]  /*7410*/  F2FP.TF32.F32.PACK_B R29, R29 ;  /* 0x0000001dff1d723e */ /* 0x000fe200024050ff */
[C---:B------:R-:W-:Y:S01]  /*7420*/  FMUL R6, R24.reuse, R10 ;  /* 0x0000000a18067220 */ /* 0x040fe20000400000 */
[----:B------:R-:W-:Y:S01]  /*7430*/  FMUL R11, R24, R11 ;  /* 0x0000000b180b7220 */ /* 0x000fe20000400000 */
[----:B------:R-:W-:Y:S01]  /*7440*/  F2FP.TF32.F32.PACK_B R30, R30 ;  /* 0x0000001eff1e723e */ /* 0x000fe200024050ff */
[C---:B------:R-:W-:Y:S01]  /*7450*/  FFMA R4, R27.reuse, R33, R4 ;  /* 0x000000211b047223 */ /* 0x040fe20000000004 */
[----:B------:R-:W-:Y:S01]  /*7460*/  F2FP.TF32.F32.PACK_B R31, R31 ;  /* 0x0000001fff1f723e */ /* 0x000fe200024050ff */
[C---:B------:R-:W-:Y:S01]  /*7470*/  FFMA R5, R27.reuse, R26, R5 ;  /* 0x0000001a1b057223 */ /* 0x040fe20000000005 */
[C---:B------:R-:W-:Y:S01]  /*7480*/  FFMA R6, R27.reuse, R21, R6 ;  /* 0x000000151b067223 */ /* 0x040fe20000000006 */
[----:B------:R-:W-:Y:S01]  /*7490*/  FFMA R7, R27, R20, R11 ;  /* 0x000000141b077223 */ /* 0x000fe2000000000b */
[----:B------:R-:W-:Y:S01]  /*74a0*/  LOP3.LUT R33, R48, 0xffffe000, RZ, 0xc0, !PT ;  /* 0xffffe00030217812 */ /* 0x000fe200078ec0ff */
[----:B------:R1:W-:Y:S01]  /*74b0*/  STS.128 [R73], R28 ;  /* 0x0000001c49007388 */ /* 0x0003e20000000c00 */
[----:B------:R-:W-:Y:S01]  /*74c0*/  LOP3.LUT R26, R49, 0xffffe000, RZ, 0xc0, !PT ;  /* 0xffffe000311a7812 */ /* 0x000fe200078ec0ff */
[C---:B------:R-:W-:Y:S01]  /*74d0*/  FMUL R8, R24.reuse, R12 ;  /* 0x0000000c18087220 */ /* 0x040fe20000400000 */
[----:B------:R-:W-:Y:S01]  /*74e0*/  FMUL R9, R24, R13 ;  /* 0x0000000d18097220 */ /* 0x000fe20000400000 */
[----:B------:R-:W-:Y:S01]  /*74f0*/  LOP3.LUT R21, R50, 0xffffe000, RZ, 0xc0, !PT ;  /* 0xffffe00032157812 */ /* 0x000fe200078ec0ff */
[C---:B------:R-:W-:Y:S01]  /*7500*/  FMUL R10, R24.reuse, R14 ;  /* 0x0000000e180a7220 */ /* 0x040fe20000400000 */
[----:B------:R-:W-:Y:S01]  /*7510*/  LOP3.LUT R20, R51, 0xffffe000, RZ, 0xc0, !PT ;  /* 0xffffe00033147812 */ /* 0x000fe200078ec0ff */
[----:B------:R-:W-:Y:S01]  /*7520*/  FMUL R15, R24, R15 ;  /* 0x0000000f180f7220 */ /* 0x000fe20000400000 */
[----:B------:R-:W-:Y:S01]  /*7530*/  F2FP.TF32.F32.PACK_B R4, R4 ;  /* 0x00000004ff04723e */ /* 0x000fe200024050ff */
[C---:B------:R-:W-:Y:S01]  /*7540*/  FFMA R8, R27.reuse, R33, R8 ;  /* 0x000000211b087223 */ /* 0x040fe20000000008 */
[----:B------:R-:W-:Y:S01]  /*7550*/  F2FP.TF32.F32.PACK_B R5, R5 ;  /* 0x00000005ff05723e */ /* 0x000fe200024050ff */
[C---:B------:R-:W-:Y:S01]  /*7560*/  FFMA R9, R27.reuse, R26, R9 ;  /* 0x0000001a1b097223 */ /* 0x040fe20000000009 */
[----:B------:R-:W-:Y:S01]  /*7570*/  F2FP.TF32.F32.PACK_B R6, R6 ;  /* 0x00000006ff06723e */ /* 0x000fe200024050ff */
[C---:B------:R-:W-:Y:S01]  /*7580*/  FFMA R10, R27.reuse, R21, R10 ;  /* 0x000000151b0a7223 */ /* 0x040fe2000000000a */
[----:B------:R-:W-:Y:S01]  /*7590*/  F2FP.TF32.F32.PACK_B R7, R7 ;  /* 0x00000007ff07723e */ /* 0x000fe200024050ff */
[----:B------:R-:W-:Y:S01]  /*75a0*/  FFMA R11, R27, R20, R15 ;  /* 0x000000141b0b7223 */ /* 0x000fe2000000000f */
[----:B------:R-:W-:Y:S01]  /*75b0*/  LOP3.LUT R33, R44, 0xffffe000, RZ, 0xc0, !PT ;  /* 0xffffe0002c217812 */ /* 0x000fe200078ec0ff */
[C---:B------:R-:W-:Y:S01]  /*75c0*/  FMUL R12, R24.reuse, R16 ;  /* 0x00000010180c7220 */ /* 0x040fe20000400000 */
[----:B------:R-:W-:Y:S01]  /*75d0*/  LOP3.LUT R26, R45, 0xffffe000, RZ, 0xc0, !PT ;  /* 0xffffe0002d1a7812 */ /* 0x000fe200078ec0ff */
[----:B------:R1:W-:Y:S01]  /*75e0*/  STS.128 [R72+0x10], R4 ;  /* 0x0000100448007388 */ /* 0x0003e20000000c00 */
        /* <DEDUP_REMOVED lines=13> */
[----:B------:R-:W-:Y:S02]  /*76c0*/  F2FP.TF32.F32.PACK_B R12, R12 ;  /* 0x0000000cff0c723e */ /* 0x000fe400024050ff */
[----:B------:R-:W-:Y:S01]  /*76d0*/  F2FP.TF32.F32.PACK_B R13, R13 ;  /* 0x0000000dff0d723e */ /* 0x000fe200024050ff */
[----:B------:R1:W-:Y:S01]  /*76e0*/  STS.128 [R71+0x20], R8 ;  /* 0x0000200847007388 */ /* 0x0003e20000000c00 */
[----:B------:R-:W-:Y:S02]  /*76f0*/  F2FP.TF32.F32.PACK_B R14, R14 ;  /* 0x0000000eff0e723e */ /* 0x000fe400024050ff */
[----:B------:R-:W-:Y:S05]  /*7700*/  F2FP.TF32.F32.PACK_B R15, R15 ;  /* 0x0000000fff0f723e */ /* 0x000fea00024050ff */
[----:B------:R1:W-:Y:S01]  /*7710*/  STS.128 [R85+0x30], R12 ;  /* 0x0000300c55007388 */ /* 0x0003e20000000c00 */
[----:B------:R-:W-:Y:S01]  /*7720*/  @!PT LDS RZ, [RZ] ;  /* 0x00000000fffff984 */ /* 0x000fe20000000800 */
[----:B------:R-:W-:Y:S01]  /*7730*/  @!PT LDS RZ, [RZ] ;  /* 0x00000000fffff984 */ /* 0x000fe20000000800 */
[----:B------:R-:W-:Y:S01]  /*7740*/  @!PT LDS RZ, [RZ] ;  /* 0x00000000fffff984 */ /* 0x000fe20000000800 */
[----:B------:R-:W-:Y:S01]  /*7750*/  @!PT LDS RZ, [RZ] ;  /* 0x00000000fffff984 */ /* 0x000fe20000000800 */
[----:B------:R3:W-:Y:S07]  /*7760*/  MEMBAR.ALL.CTA ;  /* 0x0000000000007992 */ /* 0x0007ee0000008000 */
[----:B---3--:R-:W3:Y:S02]  /*7770*/  FENCE.VIEW.ASYNC.S ;  /* 0x00000000000073c6 */ /* 0x008ee40000000000 */
[----:B---3--:R-:W-:Y:S06]  /*7780*/  BAR.SYNC.DEFER_BLOCKING 0x1, 0x80 ;  /* 0x0042000000007b1d */ /* 0x008fec0000010000 */
[----:B------:R-:W-:Y:S05]  /*7790*/  @P0 BRA `(.L_x_119) ;  /* 0x0000000000480947 */ /* 0x000fea0003800000 */
[----:B------:R-:W-:Y:S01]  /*77a0*/  UIADD3 UR4, UPT, UPT, UR44, 0x200, URZ ;  /* 0x000002002c047890 */ /* 0x000fe2000fffe0ff */
[----:B------:R-:W-:Y:S01]  /*77b0*/  R2UR UR10, R82 ;  /* 0x00000000520a72ca */ /* 0x000fe200000e0000 */
[----:B------:R-:W-:Y:S01]  /*77c0*/  UMOV UR9, UR46 ;  /* 0x0000002e00097c82 */ /* 0x000fe20008000000 */
[----:B------:R-:W-:Y:S01]  /*77d0*/  R2UR UR11, R80 ;  /* 0x00000000500b72ca */ /* 0x000fe200000e0000 */
[----:B------:R-:W-:Y:S01]  /*77e0*/  UIADD3 UR6, UPT, UPT, UR44, 0x1200, URZ ;  /* 0x000012002c067890 */ /* 0x000fe2000fffe0ff */
[----:B------:R-:W-:Y:S01]  /*77f0*/  R2UR UR12, R81 ;  /* 0x00000000510c72ca */ /* 0x000fe200000e0000 */
[----:B------:R-:W-:Y:S01]  /*7800*/  IMAD.U32 R67, RZ, RZ, UR4 ;  /* 0x00000004ff437e24 */ /* 0x000fe2000f8e00ff */
[----:B------:R-:W-:Y:S02]  /*7810*/  UIADD3 UR4, UP0, UPT, UR62, 0x680, URZ ;  /* 0x000006803e047890 */ /* 0x000fe4000ff1e0ff */
[----:B------:R-:W-:Y:S02]  /*7820*/  UIADD3 UR7, UPT, UPT, UR46, 0x40, URZ ;  /* 0x000000402e077890 */ /* 0x000fe4000fffe0ff */
[----:B------:R-:W-:Y:S01]  /*7830*/  R2UR UR8, R67 ;  /* 0x00000000430872ca */ /* 0x000fe200000e0000 */
[----:B------:R-:W-:Y:S11]  /*7840*/  UIADD3.X UR5, UPT, UPT, URZ, UR63, URZ, UP0, !UPT ;  /* 0x0000003fff057290 */ /* 0x000ff600087fe4ff */
[----:B------:R-:W-:Y:S01]  /*7850*/  @!UPT UIADD3 URZ, UPT, UPT, URZ, URZ, URZ ;  /* 0x000000fffffff290 */ /* 0x000fe2000fffe0ff */
[----:B------:R3:W-:Y:S02]  /*7860*/  UTMASTG.4D.IM2COL [UR8], [UR4] ;  /* 0x00000008040073b5 */ /* 0x0007e40008058000 */
[----:B---3--:R-:W-:Y:S01]  /*7870*/  UMOV UR8, UR6 ;  /* 0x0000000600087c82 */ /* 0x008fe20008000000 */
[----:B------:R-:W-:Y:S02]  /*7880*/  UMOV UR9, UR7 ;  /* 0x0000000700097c82 */ /* 0x000fe40008000000 */
[----:B------:R3:W-:Y:S01]  /*7890*/  UTMASTG.4D.IM2COL [UR8], [UR4] ;  /* 0x00000008040073b5 */ /* 0x0007e20008058000 */
[----:B------:R0:W-:Y:S01]  /*78a0*/  UTMACMDFLUSH ;  /* 0x00000000000079b7 */ /* 0x0001e20000000000 */
[----:B---3--:R-:W-:Y:S04]  /*78b0*/  DEPBAR.LE SB0, 0x1 ;  /* 0x000080400000791a */ /* 0x008fe80000000000 */
.L_x_119:
[----:B------:R-:W-:Y:S05]  /*78c0*/  BSYNC.RECONVERGENT B0 ;  /* 0x0000000000007941 */ /* 0x000fea0003800200 */
.L_x_118:
[----:B------:R-:W-:Y:S01]  /*78d0*/  BAR.SYNC.DEFER_BLOCKING 0x1, 0x80 ;  /* 0x0042000000007b1d */ /* 0x000fe20000010000 */
[----:B------:R-:W-:Y:S01]  /*78e0*/  ISETP.NE.AND P1, PT, R84, RZ, PT ;  /* 0x000000ff5400720c */ /* 0x000fe20003f25270 */
[----:B------:R-:W-:Y:S01]  /*78f0*/  UISETP.NE.AND UP0, UPT, UR49, URZ, UPT ;  /* 0x000000ff3100728c */ /* 0x000fe2000bf05270 */
[----:B------:R-:W-:Y:S11]  /*7900*/  LEA R3, R88, UR44, 0x3 ;  /* 0x0000002c58037c11 */ /* 0x000ff6000f8e18ff */
[----:B-1----:R-:W-:Y:S01]  /*7910*/  @P1 SHF.L.U32 R4, R70, 0x1f, RZ ;  /* 0x0000001f46041819 */ /* 0x002fe200000006ff */
[----:B------:R-:W-:Y:S06]  /*7920*/  BRA.U !UP0, `(.L_x_120) ;  /* 0x0000000108247547 */ /* 0x000fec000b800000 */
[----:B------:R-:W1:Y:S01]  /*7930*/  S2R R0, SR_CgaCtaId ;  /* 0x0000000000007919 */ /* 0x000e620000008800 */
[----:B------:R-:W-:Y:S01]  /*7940*/  IMAD.U32 R2, RZ, RZ, UR47 ;  /* 0x0000002fff027e24 */ /* 0x000fe2000f8e00ff */
[----:B------:R-:W-:Y:S04]  /*7950*/  UIADD3 UR4, UPT, UPT, UR47, 0x1, URZ ;  /* 0x000000012f047890 */ /* 0x000fe8000fffe0ff */
[----:B------:R-:W-:Y:S01]  /*7960*/  @P1 LEA R2, R2, UR44, 0x3 ;  /* 0x0000002c02021c11 */ /* 0x000fe2000f8e18ff */
[----:B------:R-:W-:Y:S04]  /*7970*/  UISETP.NE.AND UP0, UPT, UR4, 0x4, UPT ;  /* 0x000000040400788c */ /* 0x000fe8000bf05270 */
[----:B------:R-:W-:Y:S01]  /*7980*/  @P1 VIADD R5, R2, 0xe0 ;  /* 0x000000e002051836 */ /* 0x000fe20000000000 */
[----:B------:R-:W-:Y:S04]  /*7990*/  USEL UR47, UR4, URZ, UP0 ;  /* 0x000000ff042f7287 */ /* 0x000fe80008000000 */
[----:B-1----:R-:W-:Y:S04]  /*79a0*/  @P1 PRMT R0, R0, 0x654, R5 ;  /* 0x0000065400001816 */ /* 0x002fe80000000005 */
[----:B------:R1:W-:Y:S04]  /*79b0*/  @P1 SYNCS.ARRIVE.TRANS64.RED.A1T0 RZ, [R0+URZ], RZ ;  /* 0x000000ff00ff19a7 */ /* 0x0003e800081004ff */
.L_x_120:
[----:B------:R-:W3:Y:S01]  /*79c0*/  @P1 SYNCS.PHASECHK.TRANS64.TRYWAIT P0, [R3+URZ+0xc0], R4 ;  /* 0x0000c004030015a7 */ /* 0x000ee200080011ff */
[----:B------:R-:W-:Y:S01]  /*79d0*/  BSSY B1, `(.L_x_121) ;  /* 0x0000016000017945 */ /* 0x000fe20003800000 */
[----:B---3--:R-:W-:Y:S03]  /*79e0*/  @P1 SEL R87, RZ, 0x1, !P0 ;  /* 0x00000001ff571807 */ /* 0x008fe60004000000 */
[----:B------:R-:W-:Y:S05]  /*79f0*/  @!P1 BRA `(.L_x_122) ;  /* 0x00000000004c9947 */ /* 0x000fea0003800000 */
[----:B------:R-:W-:Y:S01]  /*7a00*/  ISETP.NE.AND P0, PT, R87, RZ, PT ;  /* 0x000000ff5700720c */ /* 0x000fe20003f05270 */
[----:B------:R-:W-:Y:S01]  /*7a10*/  BSSY B0, `(.L_x_123) ;  /* 0x000000b000007945 */ /* 0x000fe20003800000 */
[----:B------:R-:W-:Y:S11]  /*7a20*/  ISETP.NE.AND P1, PT, R89, RZ, PT ;  /* 0x000000ff5900720c */ /* 0x000ff60003f25270 */
[----:B------:R-:W-:Y:S02]  /*7a30*/  @!UPT UIADD3 URZ, UPT, UPT, URZ, URZ, URZ ;  /* 0x000000fffffff290 */ /* 0x000fe4000fffe0ff */
[C---:B------:R-:W-:Y:S01]  /*7a40*/  @P1 IMAD R6, R88.reuse, 0x2000, R73 ;  /* 0x0000200058061824 */ /* 0x040fe200078e0249 */
[C---:B------:R-:W-:Y:S01]  /*7a50*/  @P1 LEA R4, R88.reuse, R71, 0xd ;  /* 0x0000004758041211 */ /* 0x040fe200078e68ff */
[C---:B------:R-:W-:Y:S02]  /*7a60*/  @P1 IMAD R5, R88.reuse, 0x2000, R72 ;  /* 0x0000200058051824 */ /* 0x040fe400078e0248 */
[----:B------:R-:W-:Y:S01]  /*7a70*/  @P1 IMAD R2, R88, 0x2000, R85 ;  /* 0x0000200058021824 */ /* 0x000fe200078e0255 */
[----:B------:R-:W-:Y:S06]  /*7a80*/  @P0 BRA `(.L_x_124) ;  /* 0x00000000000c0947 */ /* 0x000fec0003800000 */
[----:B-1----:R-:W-:Y:S04]  /*7a90*/  SHF.L.U32 R0, R70, 0x1f, RZ ;  /* 0x0000001f46007819 */ /* 0x002fe800000006ff */
[----:B------:R-:W1:Y:S02]  /*7aa0*/  SYNCS.PHASECHK.TRANS64.TRYWAIT P0, [R3+URZ+0xc0], R0 ;  /* 0x0000c000030075a7 */ /* 0x000e6400080011ff */
[----:B-1----:R-:W-:Y:S05]  /*7ab0*/  @!P0 BRA `(.L_x_125) ;  /* 0x0000002c00188947 */ /* 0x002fea0003800000 */
.L_x_124:
[----:B------:R-:W-:Y:S05]  /*7ac0*/  BSYNC B0 ;  /* 0x0000000000007941 */ /* 0x000fea0003800000 */
.L_x_123:
[----:B------:R-:W-:Y:S02]  /*7ad0*/  ISETP.NE.AND P0, PT, R89, RZ, PT ;  /* 0x000000ff5900720c */ /* 0x000fe40003f05270 */
[----:B------:R-:W-:Y:S11]  /*7ae0*/  IADD3 R88, PT, PT, R88, 0x1, RZ ;  /* 0x0000000158587810 */ /* 0x000ff60007ffe0ff */
[----:B------:R3:W4:Y:S04]  /*7af0*/  @P0 LDS.128 R56, [R6] ;  /* 0x0000000006380984 */ /* 0x0007280000000c00 */
[----:B------:R3:W1:Y:S04]  /*7b00*/  @P0 LDS.128 R52, [R5+0x10] ;  /* 0x0000100005340984 */ /* 0x0006680000000c00 */
[----:B------:R3:W1:Y:S04]  /*7b10*/  @P0 LDS.128 R48, [R4+0x20] ;  /* 0x0000200004300984 */ /* 0x0006680000000c00 */
[----:B------:R3:W1:Y:S02]  /*7b20*/  @P0 LDS.128 R44, [R2+0x30] ;  /* 0x00003000022c0984 */ /* 0x0006640000000c00 */
.L_x_122:
[----:B------:R-:W-:Y:S05]  /*7b30*/  BSYNC B1 ;  /* 0x0000000000017941 */ /* 0x000fea0003800000 */
.L_x_121:
[----:B-1----:R-:W-:Y:S05]  /*7b40*/  VIADD R0, R25, 0x10 ;  /* 0x0000001019007836 */ /* 0x002fea0000000000 */
[----:B------:R-:W-:Y:S04]  /*7b50*/  SHF.R.U32.HI R0, RZ, 0x15, R0 ;  /* 0x00000015ff007819 */ /* 0x000fe80000011600 */
[----:B------:R-:W-:Y:S11]  /*7b60*/  LOP3.LUT P0, RZ, R0, 0x3, R63, 0x48, !PT ;  /* 0x0000000300ff7812 */ /* 0x000ff6000780483f */
[----:B------:R-:W-:Y:S02]  /*7b70*/  @!UPT UIADD3 URZ, UPT, UPT, URZ, URZ, URZ ;  /* 0x000000fffffff290 */ /* 0x000fe4000fffe0ff */
[----:B------:R-:W-:Y:S05]  /*7b80*/  @!P0 BRA `(.L_x_126) ;  /* 0x0000000000408947 */ /* 0x000fea0003800000 */
[----:B------:R-:W1:Y:S01]  /*7b90*/  LDCU.64 UR8, c[0x4][0x70] ;  /* 0x01000e00ff0877ac */ /* 0x000e620008000a00 */
[----:B------:R-:W-:Y:S01]  /*7ba0*/  MOV R3, 0x0 ;  /* 0x0000000000037802 */ /* 0x000fe20000000f00 */
[----:B------:R-:W-:Y:S02]  /*7bb0*/  HFMA2 R12, -RZ, RZ, 0, 5.9604644775390625e-08 ;  /* 0x00000001ff0c7431 */ /* 0x000fe400000001ff */
[----:B------:R-:W-:Y:S02]  /*7bc0*/  IMAD.MOV.U32 R8, RZ, RZ, 0x192 ;  /* 0x00000192ff087424 */ /* 0x000fe400078e00ff */
[----:B------:R-:W-:Y:S01]  /*7bd0*/  IMAD.MOV.U32 R13, RZ, RZ, RZ ;  /* 0x000000ffff0d7224 */ /* 0x000fe200078e00ff */
[----:B------:R-:W5:Y:S01]  /*7be0*/  LDCU.64 UR6, c[0x4][0x78] ;  /* 0x01000f00ff0677ac */ /* 0x000f620008000a00 */
[----:B---3--:R-:W3:Y:S01]  /*7bf0*/  LDC.64 R2, c[0x4][R3] ;  /* 0x0100000003027b82 */ /* 0x008ee20000000a00 */
[----:B------:R-:W2:Y:S01]  /*7c00*/  LDCU.64 UR4, c[0x4][0x10] ;  /* 0x01000200ff0477ac */ /* 0x000ea20008000a00 */
[----:B-1----:R-:W-:Y:S01]  /*7c10*/  MOV R5, UR9 ;  /* 0x0000000900057c02 */ /* 0x002fe20008000f00 */
[----:B------:R-:W-:Y:S01]  /*7c20*/  IMAD.U32 R4, RZ, RZ, UR8 ;  /* 0x00000008ff047e24 */ /* 0x000fe2000f8e00ff */
[----:B-----5:R-:W-:Y:S01]  /*7c30*/  MOV R7, UR7 ;  /* 0x0000000700077c02 */ /* 0x020fe20008000f00 */
[----:B------:R-:W-:Y:S01]  /*7c40*/  IMAD.U32 R6, RZ, RZ, UR6 ;  /* 0x00000006ff067e24 */ /* 0x000fe2000f8e00ff */
[----:B--2---:R-:W-:Y:S01]  /*7c50*/  MOV R11, UR5 ;  /* 0x00000005000b7c02 */ /* 0x004fe20008000f00 */
[----:B------:R-:W-:Y:S02]  /*7c60*/  IMAD.U32 R10, RZ, RZ, UR4 ;  /* 0x00000004ff0a7e24 */ /* 0x000fe4000f8e00ff */
[----:B------:R-:W-:Y:S07]  /*7c70*/  LEPC R20, `(.L_x_126) ;  /* 0x000000001014794e */ /* 0x000fee0000000000 */
[----:B---34-:R-:W-:Y:S05]  /*7c80*/  CALL.ABS.NOINC R2 ;  /* 0x0000000002007343 */ /* 0x018fea0003c00000 */
.L_x_126:
[----:B----4-:R-:W-:Y:S01]  /*7c90*/  LOP3.LUT R20, R56, 0xffffe000, RZ, 0xc0, !PT ;  /* 0xffffe00038147812 */ /* 0x010fe200078ec0ff */
[----:B------:R-:W-:Y:S05]  /*7ca0*/  WARPSYNC.ALL ;  /* 0x0000000000007948 */ /* 0x000fea0003800000 */
[----:B------:R-:W-:Y:S01]  /*7cb0*/  R2UR UR4, R25 ;  /* 0x00000000190472ca */ /* 0x000fe200000e0000 */
[----:B------:R-:W1:Y:S01]  /*7cc0*/  S2R R90, SR_CgaCtaId ;  /* 0x00000000005a7919 */ /* 0x000e620000008800 */
[----:B------:R-:W-:Y:S01]  /*7cd0*/  LOP3.LUT R21, R57, 0xffffe000, RZ, 0xc0, !PT ;  /* 0xffffe00039157812 */ /* 0x000fe200078ec0ff */
[----:B------:R-:W-:Y:S01]  /*7ce0*/  IMAD.U32 R40, RZ, RZ, UR47 ;  /* 0x0000002fff287e24 */ /* 0x000fe2000f8e00ff */
[----:B------:R-:W-:Y:S01]  /*7cf0*/  LOP3.LUT R41, R58, 0xffffe000, RZ, 0xc0, !PT ;  /* 0xffffe0003a297812 */ /* 0x000fe200078ec0ff */
[----:B------:R-:W-:Y:S01]  /*7d00*/  BSSY.RECONVERGENT B0, `(.L_x_127) ;  /* 0x0000061000007945 */ /* 0x000fe20003800200 */
[----:B------:R-:W-:Y:S02]  /*7d10*/  LOP3.LUT R26, R48, 0xffffe000, RZ, 0xc0, !PT ;  /* 0xffffe000301a7812 */ /* 0x000fe400078ec0ff */
[----:B------:R-:W-:Y:S02]  /*7d20*/  ISETP.NE.AND P6, PT, R84, RZ, PT ;  /* 0x000000ff5400720c */ /* 0x000fe40003fc5270 */
[----:B------:R-:W-:Y:S03]  /*7d30*/  ISETP.NE.AND P0, PT, R75, RZ, PT ;  /* 0x000000ff4b00720c */ /* 0x000fe60003f05270 */
[----:B---3--:R-:W3:Y:S08]  /*7d40*/  LDTM.x16 R4, tmem[UR4+0x10] ;  /* 0x00001004000479ee */ /* 0x008ef00008240000 */
[----:B------:R-:W-:Y:S02]  /*7d50*/  @P6 LEA R40, R40, UR44, 0x3 ;  /* 0x0000002c28286c11 */ /* 0x000fe4000f8e18ff */
[----:B------:R-:W-:Y:S03]  /*7d60*/  @P6 SHF.L.U32 R93, R70, 0x1f, RZ ;  /* 0x0000001f465d6819 */ /* 0x000fe600000006ff */
[----:B------:R-:W-:Y:S01]  /*7d70*/  @P6 VIADD R91, R40, 0xe0 ;  /* 0x000000e0285b6836 */ /* 0x000fe20000000000 */
[----:B------:R-:W-:Y:S04]  /*7d80*/  LEA R40, R88, UR44, 0x3 ;  /* 0x0000002c58287c11 */ /* 0x000fe8000f8e18ff */
[----:B-1----:R-:W-:Y:S01]  /*7d90*/  @P6 PRMT R91, R90, 0x654, R91 ;  /* 0x000006545a5b6816 */ /* 0x002fe2000000005b */
[C---:B---3--:R-:W-:Y:S01]  /*7da0*/  FMUL R0, R24.reuse, R4 ;  /* 0x0000000418007220 */ /* 0x048fe20000400000 */
[C---:B------:R-:W-:Y:S01]  /*7db0*/  FMUL R2, R24.reuse, R5 ;  /* 0x0000000518027220 */ /* 0x040fe20000400000 */
[C---:B------:R-:W-:Y:S01]  /*7dc0*/  FMUL R3, R24.reuse, R10 ;  /* 0x0000000a18037220 */ /* 0x040fe20000400000 */
[----:B------:R-:W-:Y:S01]  /*7dd0*/  FMUL R4, R24, R11 ;  /* 0x0000000b18047220 */ /* 0x000fe20000400000 */
[C---:B------:R-:W-:Y:S01]  /*7de0*/  FFMA R28, R27.reuse, R20, R0 ;  /* 0x000000141b1c7223 */ /* 0x040fe20000000000 */
[----:B------:R-:W-:Y:S01]  /*7df0*/  LOP3.LUT R20, R52, 0xffffe000, RZ, 0xc0, !PT ;  /* 0xffffe00034147812 */ /* 0x000fe200078ec0ff */
[----:B------:R-:W-:Y:S01]  /*7e00*/  FFMA R29, R27, R21, R2 ;  /* 0x000000151b1d7223 */ /* 0x000fe20000000002 */
[----:B------:R-:W-:Y:S01]  /*7e10*/  LOP3.LUT R21, R59, 0xffffe000, RZ, 0xc0, !PT ;  /* 0xffffe0003b157812 */ /* 0x000fe200078ec0ff */
[C---:B------:R-:W-:Y:S01]  /*7e20*/  FMUL R0, R24.reuse, R6 ;  /* 0x0000000618007220 */ /* 0x040fe20000400000 */
[----:B------:R-:W-:Y:S01]  /*7e30*/  F2FP.TF32.F32.PACK_B R28, R28 ;  /* 0x0000001cff1c723e */ /* 0x000fe200024050ff */
[C---:B------:R-:W-:Y:S01]  /*7e40*/  FMUL R2, R24.reuse, R7 ;  /* 0x0000000718027220 */ /* 0x040fe20000400000 */
[----:B------:R-:W-:Y:S01]  /*7e50*/  F2FP.TF32.F32.PACK_B R29, R29 ;  /* 0x0000001dff1d723e */ /* 0x000fe200024050ff */
[----:B------:R-:W-:Y:S01]  /*7e60*/  FFMA R30, R27, R41, R0 ;  /* 0x000000291b1e7223 */ /* 0x000fe20000000000 */
[----:B------:R-:W-:Y:S01]  /*7e70*/  LOP3.LUT R41, R55, 0xffffe000, RZ, 0xc0, !PT ;  /* 0xffffe00037297812 */ /* 0x000fe200078ec0ff */
[----:B------:R-:W-:Y:S01]  /*7e80*/  FFMA R31, R27, R21, R2 ;  /* 0x000000151b1f7223 */ /* 0x000fe20000000002 */
[----:B------:R-:W-:Y:S01]  /*7e90*/  LOP3.LUT R21, R53, 0xffffe000, RZ, 0xc0, !PT ;  /* 0xffffe00035157812 */ /* 0x000fe200078ec0ff */
[C---:B------:R-:W-:Y:S01]  /*7ea0*/  FMUL R0, R24.reuse, R8 ;  /* 0x0000000818007220 */ /* 0x040fe20000400000 */
[----:B------:R-:W-:Y:S01]  /*7eb0*/  F2FP.TF32.F32.PACK_B R30, R30 ;  /* 0x0000001eff1e723e */ /* 0x000fe200024050ff */
[----:B------:R-:W-:Y:S01]  /*7ec0*/  FMUL R2, R24, R9 ;  /* 0x0000000918027220 */ /* 0x000fe20000400000 */
[----:B------:R-:W-:Y:S01]  /*7ed0*/  F2FP.TF32.F32.PACK_B R31, R31 ;  /* 0x0000001fff1f723e */ /* 0x000fe200024050ff */
[C---:B------:R-:W-:Y:S01]  /*7ee0*/  FFMA R32, R27.reuse, R20, R0 ;  /* 0x000000141b207223 */ /* 0x040fe20000000000 */
[----:B------:R-:W-:Y:S01]  /*7ef0*/  LOP3.LUT R20, R54, 0xffffe000, RZ, 0xc0, !PT ;  /* 0xffffe00036147812 */ /* 0x000fe200078ec0ff */
[----:B------:R-:W-:Y:S01]  /*7f00*/  FFMA R33, R27, R21, R2 ;  /* 0x000000151b217223 */ /* 0x000fe20000000002 */
[C---:B------:R-:W-:Y:S01]  /*7f10*/  FMUL R5, R24.reuse, R12 ;  /* 0x0000000c18057220 */ /* 0x040fe20000400000 */
[----:B------:R1:W-:Y:S01]  /*7f20*/  STS.128 [R73+0x2000], R28 ;  /* 0x0020001c49007388 */ /* 0x0003e20000000c00 */
[----:B------:R-:W-:Y:S01]  /*7f30*/  LOP3.LUT R21, R49, 0xffffe000, RZ, 0xc0, !PT ;  /* 0xffffe00031157812 */ /* 0x000fe200078ec0ff */
[C---:B------:R-:W-:Y:S01]  /*7f40*/  FFMA R34, R27.reuse, R20, R3 ;  /* 0x000000141b227223 */ /* 0x040fe20000000003 */
[----:B------:R-:W-:Y:S01]  /*7f50*/  FFMA R35, R27, R41, R4 ;  /* 0x000000291b237223 */ /* 0x000fe20000000004 */
        /* <DEDUP_REMOVED lines=22> */
[----:B------:R-:W-:Y:S02]  /*80c0*/  F2FP.TF32.F32.PACK_B R36, R36 ;  /* 0x00000024ff24723e */ /* 0x000fe400024050ff */
[----:B------:R-:W-:Y:S02]  /*80d0*/  F2FP.TF32.F32.PACK_B R37, R37 ;  /* 0x00000025ff25723e */ /* 0x000fe400024050ff */
[----:B------:R-:W-:Y:S01]  /*80e0*/  F2FP.TF32.F32.PACK_B R38, R38 ;  /* 0x00000026ff26723e */ /* 0x000fe200024050ff */
[C---:B-1----:R-:W-:Y:S01]  /*80f0*/  FFMA R28, R27.reuse, R20, R9 ;  /* 0x000000141b1c7223 */ /* 0x042fe20000000009 */
[----:B------:R-:W-:Y:S01]  /*8100*/  F2FP.TF32.F32.PACK_B R39, R39 ;  /* 0x00000027ff27723e */ /* 0x000fe200024050ff */
[C---:B------:R-:W-:Y:S01]  /*8110*/  FFMA R29, R27.reuse, R21, R10 ;  /* 0x000000151b1d7223 */ /* 0x040fe2000000000a */
[C---:B------:R-:W-:Y:S01]  /*8120*/  FFMA R30, R27.reuse, R26, R11 ;  /* 0x0000001a1b1e7223 */ /* 0x040fe2000000000b */
[----:B------:R-:W-:Y:S01]  /*8130*/  FFMA R31, R27, R41, R12 ;  /* 0x000000291b1f7223 */ /* 0x000fe2000000000c */
[----:B------:R-:W-:Y:S01]  /*8140*/  F2FP.TF32.F32.PACK_B R28, R28 ;  /* 0x0000001cff1c723e */ /* 0x000fe200024050ff */
[----:B------:R3:W-:Y:S01]  /*8150*/  STS.128 [R71+0x2020], R36 ;  /* 0x0020202447007388 */ /* 0x0007e20000000c00 */
[----:B------:R-:W-:Y:S02]  /*8160*/  F2FP.TF32.F32.PACK_B R29, R29 ;  /* 0x0000001dff1d723e */ /* 0x000fe400024050ff */
        /* <DEDUP_REMOVED lines=8> */
[----:B-1----:R-:W1:Y:S02]  /*81f0*/  FENCE.VIEW.ASYNC.S ;  /* 0x00000000000073c6 */ /* 0x002e640000000000 */
[----:B-1----:R-:W-:Y:S06]  /*8200*/  BAR.SYNC.DEFER_BLOCKING 0x1, 0x80 ;  /* 0x0042000000007b1d */ /* 0x002fec0000010000 */
[----:B------:R-:W-:Y:S05]  /*8210*/  @P0 BRA `(.L_x_128) ;  /* 0x00000000003c0947 */ /* 0x000fea0003800000 */
[----:B------:R-:W-:Y:S01]  /*8220*/  R2UR UR10, R82 ;  /* 0x00000000520a72ca */ /* 0x000fe200000e0000 */
[----:B------:R-:W-:Y:S01]  /*8230*/  UIADD3 UR4, UP0, UPT, UR62, 0x680, URZ ;  /* 0x000006803e047890 */ /* 0x000fe2000ff1e0ff */
[----:B------:R-:W-:Y:S01]  /*8240*/  R2UR UR11, R80 ;  /* 0x00000000500b72ca */ /* 0x000fe200000e0000 */
[----:B------:R-:W-:Y:S01]  /*8250*/  UIADD3 UR8, UPT, UPT, UR44, 0x2200, URZ ;  /* 0x000022002c087890 */ /* 0x000fe2000fffe0ff */
[----:B------:R-:W-:Y:S01]  /*8260*/  R2UR UR12, R81 ;  /* 0x00000000510c72ca */ /* 0x000fe200000e0000 */
[----:B------:R-:W-:Y:S02]  /*8270*/  UIADD3 UR9, UPT, UPT, UR46, 0x10, URZ ;  /* 0x000000102e097890 */ /* 0x000fe4000fffe0ff */
[----:B------:R-:W-:Y:S02]  /*8280*/  UIADD3.X UR5, UPT, UPT, URZ, UR63, URZ, UP0, !UPT ;  /* 0x0000003fff057290 */ /* 0x000fe400087fe4ff */
[----:B------:R-:W-:Y:S02]  /*8290*/  UIADD3 UR6, UPT, UPT, UR44, 0x3200, URZ ;  /* 0x000032002c067890 */ /* 0x000fe4000fffe0ff */
[----:B------:R-:W-:Y:S06]  /*82a0*/  UIADD3 UR7, UPT, UPT, UR46, 0x50, URZ ;  /* 0x000000502e077890 */ /* 0x000fec000fffe0ff */
[----:B------:R1:W-:Y:S02]  /*82b0*/  UTMASTG.4D.IM2COL [UR8], [UR4] ;  /* 0x00000008040073b5 */ /* 0x0003e40008058000 */
[----:B-1----:R-:W-:Y:S01]  /*82c0*/  UMOV UR8, UR6 ;  /* 0x0000000600087c82 */ /* 0x002fe20008000000 */
[----:B------:R-:W-:Y:S02]  /*82d0*/  UMOV UR9, UR7 ;  /* 0x0000000700097c82 */ /* 0x000fe40008000000 */
[----:B------:R1:W-:Y:S01]  /*82e0*/  UTMASTG.4D.IM2COL [UR8], [UR4] ;  /* 0x00000008040073b5 */ /* 0x0003e20008058000 */
[----:B------:R0:W-:Y:S01]  /*82f0*/  UTMACMDFLUSH ;  /* 0x00000000000079b7 */ /* 0x0001e20000000000 */
[----:B-1----:R-:W-:Y:S04]  /*8300*/  DEPBAR.LE SB0, 0x1 ;  /* 0x000080400000791a */ /* 0x002fe80000000000 */
.L_x_128:
[----:B------:R-:W-:Y:S05]  /*8310*/  BSYNC.RECONVERGENT B0 ;  /* 0x0000000000007941 */ /* 0x000fea0003800200 */
.L_x_127:
[----:B------:R-:W-:Y:S01]  /*8320*/  BAR.SYNC.DEFER_BLOCKING 0x1, 0x80 ;  /* 0x0042000000007b1d */ /* 0x000fe20000010000 */
[----:B------:R-:W-:Y:S04]  /*8330*/  UIADD3 UR4, UPT, UPT, UR47, 0x1, URZ ;  /* 0x000000012f047890 */ /* 0x000fe8000fffe0ff */
[----:B------:R-:W-:Y:S04]  /*8340*/  UISETP.NE.AND UP0, UPT, UR4, 0x4, UPT ;  /* 0x000000040400788c */ /* 0x000fe8000bf05270 */
[----:B------:R-:W-:Y:S01]  /*8350*/  USEL UR45, UR4, URZ, UP0 ;  /* 0x000000ff042d7287 */ /* 0x000fe20008000000 */
[----:B------:R1:W-:Y:S01]  /*8360*/  @P6 SYNCS.ARRIVE.TRANS64.RED.A1T0 RZ, [R91+URZ], RZ ;  /* 0x000000ff5bff69a7 */ /* 0x0003e200081004ff */
[----:B------:R-:W-:Y:S01]  /*8370*/  BSSY B1, `(.L_x_129) ;  /* 0x0000017000017945 */ /* 0x000fe20003800000 */
[----:B------:R-:W4:Y:S02]  /*8380*/  @P6 SYNCS.PHASECHK.TRANS64.TRYWAIT P0, [R40+URZ+0xc0], R93 ;  /* 0x0000c05d280065a7 */ /* 0x000f2400080011ff */
[----:B----4-:R-:W-:Y:S01]  /*8390*/  @P6 SEL R87, RZ, 0x1, !P0 ;  /* 0x00000001ff576807 */ /* 0x010fe20004000000 */
[----:B-1----:R-:W-:Y:S06]  /*83a0*/  @!P6 BRA `(.L_x_130) ;  /* 0x00000000004ce947 */ /* 0x002fec0003800000 */
        /* <DEDUP_REMOVED lines=9> */
[----:B------:R-:W-:Y:S04]  /*8440*/  SHF.L.U32 R5, R70, 0x1f, RZ ;  /* 0x0000001f46057819 */ /* 0x000fe800000006ff */
[----:B------:R-:W1:Y:S02]  /*8450*/  SYNCS.PHASECHK.TRANS64.TRYWAIT P0, [R40+URZ+0xc0], R5 ;  /* 0x0000c005280075a7 */ /* 0x000e6400080011ff */
[----:B-1----:R-:W-:Y:S05]  /*8460*/  @!P0 BRA `(.L_x_133) ;  /* 0x0000002000c08947 */ /* 0x002fea0003800000 */
.L_x_132:
[----:B------:R-:W-:Y:S05]  /*8470*/  BSYNC B0 ;  /* 0x0000000000007941 */ /* 0x000fea0003800000 */
.L_x_131:
[----:B------:R-:W-:Y:S02]  /*8480*/  ISETP.NE.AND P0, PT, R89, RZ, PT ;  /* 0x000000ff5900720c */ /* 0x000fe40003f05270 */
[----:B------:R-:W-:Y:S11]  /*8490*/  IADD3 R88, PT, PT, R88, 0x1, RZ ;  /* 0x0000000158587810 */ /* 0x000ff60007ffe0ff */
[----:B------:R4:W1:Y:S04]  /*84a0*/  @P0 LDS.128 R56, [R4] ;  /* 0x0000000004380984 */ /* 0x0008680000000c00 */
[----:B------:R4:W1:Y:S04]  /*84b0*/  @P0 LDS.128 R52, [R3+0x10] ;  /* 0x0000100003340984 */ /* 0x0008680000000c00 */
[----:B------:R4:W1:Y:S04]  /*84c0*/  @P0 LDS.128 R48, [R2+0x20] ;  /* 0x0000200002300984 */ /* 0x0008680000000c00 */
[----:B------:R4:W1:Y:S02]  /*84d0*/  @P0 LDS.128 R44, [R0+0x30] ;  /* 0x00003000002c0984 */ /* 0x0008640000000c00 */
.L_x_130:
[----:B------:R-:W-:Y:S05]  /*84e0*/  BSYNC B1 ;  /* 0x0000000000017941 */ /* 0x000fea0003800000 */
.L_x_129:
[----:B----4-:R-:W-:Y:S05]  /*84f0*/  VIADD R0, R25, 0x20 ;  /* 0x0000002019007836 */ /* 0x010fea0000000000 */
        /* <DEDUP_REMOVED lines=9> */
[----:B------:R-:W4:Y:S01]  /*8590*/  LDCU.64 UR6, c[0x4][0x78] ;  /* 0x01000f00ff0677ac */ /* 0x000f220008000a00 */
[----:B------:R-:W2:Y:S01]  /*85a0*/  LDC.64 R2, c[0x4][R3] ;  /* 0x0100000003027b82 */ /* 0x000ea20000000a00 */
[----:B------:R-:W5:Y:S01]  /*85b0*/  LDCU.64 UR4, c[0x4][0x10] ;  /* 0x01000200ff0477ac */ /* 0x000f620008000a00 */
[----:B-1----:R-:W-:Y:S01]  /*85c0*/  MOV R5, UR9 ;  /* 0x0000000900057c02 */ /* 0x002fe20008000f00 */
[----:B------:R-:W-:Y:S01]  /*85d0*/  IMAD.U32 R4, RZ, RZ, UR8 ;  /* 0x00000008ff047e24 */ /* 0x000fe2000f8e00ff */
[----:B----4-:R-:W-:Y:S01]  /*85e0*/  MOV R7, UR7 ;  /* 0x0000000700077c02 */ /* 0x010fe20008000f00 */
[----:B------:R-:W-:Y:S01]  /*85f0*/  IMAD.U32 R6, RZ, RZ, UR6 ;  /* 0x00000006ff067e24 */ /* 0x000fe2000f8e00ff */
[----:B-----5:R-:W-:Y:S01]  /*8600*/  MOV R11, UR5 ;  /* 0x00000005000b7c02 */ /* 0x020fe20008000f00 */
[----:B------:R-:W-:Y:S02]  /*8610*/  IMAD.U32 R10, RZ, RZ, UR4 ;  /* 0x00000004ff0a7e24 */ /* 0x000fe4000f8e00ff */
[----:B------:R-:W-:Y:S07]  /*8620*/  LEPC R20, `(.L_x_134) ;  /* 0x000000001014794e */ /* 0x000fee0000000000 */
[----:B--23--:R-:W-:Y:S05]  /*8630*/  CALL.ABS.NOINC R2 ;  /* 0x0000000002007343 */ /* 0x00cfea0003c00000 */
.L_x_134:
[----:B-1----:R-:W-:Y:S01]  /*8640*/  LOP3.LUT R20, R56, 0xffffe000, RZ, 0xc0, !PT ;  /* 0xffffe00038147812 */ /* 0x002fe200078ec0ff */
[----:B------:R-:W-:Y:S05]  /*8650*/  WARPSYNC.ALL ;  /* 0x0000000000007948 */ /* 0x000fea0003800000 */
[----:B------:R-:W-:Y:S01]  /*8660*/  R2UR UR4, R25 ;  /* 0x00000000190472ca */ /* 0x000fe200000e0000 */
[----:B------:R-:W-:Y:S01]  /*8670*/  IMAD.U32 R91, RZ, RZ, UR45 ;  /* 0x0000002dff5b7e24 */ /* 0x000fe2000f8e00ff */
[----:B------:R-:W-:Y:S01]  /*8680*/  LOP3.LUT R21, R57, 0xffffe000, RZ, 0xc0, !PT ;  /* 0xffffe00039157812 */ /* 0x000fe200078ec0ff */
[----:B------:R-:W-:Y:S01]  /*8690*/  BSSY.RECONVERGENT B0, `(.L_x_135) ;  /* 0x0000062000007945 */ /* 0x000fe20003800200 */
[----:B------:R-:W-:Y:S02]  /*86a0*/  LOP3.LUT R41, R58, 0xffffe000, RZ, 0xc0, !PT ;  /* 0xffffe0003a297812 */ /* 0x000fe400078ec0ff */
[----:B------:R-:W-:Y:S02]  /*86b0*/  LOP3.LUT R26, R54, 0xffffe000, RZ, 0xc0, !PT ;  /* 0xffffe000361a7812 */ /* 0x000fe400078ec0ff */
[----:B------:R-:W-:Y:S02]  /*86c0*/  LOP3.LUT R40, R50, 0xffffe000, RZ, 0xc0, !PT ;  /* 0xffffe00032287812 */ /* 0x000fe400078ec0ff */
[----:B------:R-:W-:Y:S02]  /*86d0*/  ISETP.NE.AND P6, PT, R84, RZ, PT ;  /* 0x000000ff5400720c */ /* 0x000fe40003fc5270 */
[----:B------:R-:W-:Y:S01]  /*86e0*/  ISETP.NE.AND P0, PT, R75, RZ, PT ;  /* 0x000000ff4b00720c */ /* 0x000fe20003f05270 */
[----:B------:R-:W1:Y:S01]  /*86f0*/  LDTM.x16 R4, tmem[UR4+0x20] ;  /* 0x00002004000479ee */ /* 0x000e620008240000 */
[----:B------:R-:W-:Y:S09]  /*8700*/  LEA R92, R88, UR44, 0x3 ;  /* 0x0000002c585c7c11 */ /* 0x000ff2000f8e18ff */
[----:B------:R-:W-:Y:S02]  /*8710*/  @P6 LEA R91, R91, UR44, 0x3 ;  /* 0x0000002c5b5b6c11 */ /* 0x000fe4000f8e18ff */
[----:B------:R-:W-:Y:S03]  /*8720*/  @P6 SHF.L.U32 R93, R70, 0x1f, RZ ;  /* 0x0000001f465d6819 */ /* 0x000fe600000006ff */
[----:B------:R-:W-:Y:S05]  /*8730*/  @P6 VIADD R91, R91, 0xe0 ;  /* 0x000000e05b5b6836 */ /* 0x000fea0000000000 */
[----:B------:R-:W-:Y:S01]  /*8740*/  @P6 PRMT R91, R90, 0x654, R91 ;  /* 0x000006545a5b6816 */ /* 0x000fe2000000005b */
[C---:B-1----:R-:W-:Y:S01]  /*8750*/  FMUL R0, R24.reuse, R4 ;  /* 0x0000000418007220 */ /* 0x042fe20000400000 */
[C---:B------:R-:W-:Y:S01]  /*8760*/  FMUL R2, R24.reuse, R5 ;  /* 0x0000000518027220 */ /* 0x040fe20000400000 */
[C---:B------:R-:W-:Y:S01]  /*8770*/  FMUL R3, R24.reuse, R10 ;  /* 0x0000000a18037220 */ /* 0x040fe20000400000 */
[----:B------:R-:W-:Y:S01]  /*8780*/  FMUL R4, R24, R11 ;  /* 0x0000000b18047220 */ /* 0x000fe20000400000 */
[C---:B---3--:R-:W-:Y:S01]  /*8790*/  FFMA R28, R27.reuse, R20, R0 ;  /* 0x000000141b1c7223 */ /* 0x048fe20000000000 */
        /* <DEDUP_REMOVED lines=9> */
[C---:B------:R-:W-:Y:S01]  /*8830*/  FFMA R31, R27.reuse, R21, R2 ;  /* 0x000000151b1f7223 */ /* 0x040fe20000000002 */
[C---:B------:R-:W-:Y:S01]  /*8840*/  FMUL R0, R24.reuse, R8 ;  /* 0x0000000818007220 */ /* 0x040fe20000400000 */
[C---:B------:R-:W-:Y:S01]  /*8850*/  FMUL R2, R24.reuse, R9 ;  /* 0x0000000918027220 */ /* 0x040fe20000400000 */
[----:B------:R-:W-:Y:S01]  /*8860*/  F2FP.TF32.F32.PACK_B R30, R30 ;  /* 0x0000001eff1e723e */ /* 0x000fe200024050ff */
[----:B------:R-:W-:Y:S01]  /*8870*/  FMUL R5, R24, R12 ;  /* 0x0000000c18057220 */ /* 0x000fe20000400000 */
[----:B------:R-:W-:Y:S01]  /*8880*/  F2FP.TF32.F32.PACK_B R31, R31 ;  /* 0x0000001fff1f723e */ /* 0x000fe200024050ff */
[C---:B------:R-:W-:Y:S01]  /*8890*/  FFMA R32, R27.reuse, R20, R0 ;  /* 0x000000141b207223 */ /* 0x040fe20000000000 */
[C---:B------:R-:W-:Y:S01]  /*88a0*/  FFMA R33, R27.reuse, R41, R2 ;  /* 0x000000291b217223 */ /* 0x040fe20000000002 */
[----:B------:R-:W-:Y:S01]  /*88b0*/  FFMA R34, R27, R26, R3 ;  /* 0x0000001a1b227223 */ /* 0x000fe20000000003 */
[----:B------:R-:W-:Y:S01]  /*88c0*/  LOP3.LUT R20, R55, 0xffffe000, RZ, 0xc0, !PT ;  /* 0xffffe00037147812 */ /* 0x000fe200078ec0ff */
[----:B------:R1:W-:Y:S01]  /*88d0*/  STS.128 [R73+0x4000], R28 ;  /* 0x0040001c49007388 */ /* 0x0003e20000000c00 */
[----:B------:R-:W-:Y:S01]  /*88e0*/  LOP3.LUT R26, R48, 0xffffe000, RZ, 0xc0, !PT ;  /* 0xffffe000301a7812 */ /* 0x000fe200078ec0ff */
[C---:B------:R-:W-:Y:S01]  /*88f0*/  FMUL R6, R24.reuse, R13 ;  /* 0x0000000d18067220 */ /* 0x040fe20000400000 */
[----:B------:R-:W-:Y:S01]  /*8900*/  LOP3.LUT R21, R49, 0xffffe000, RZ, 0xc0, !PT ;  /* 0xffffe00031157812 */ /* 0x000fe200078ec0ff */
[----:B------:R-:W-:Y:S01]  /*8910*/  FFMA R35, R27, R20, R4 ;  /* 0x000000141b237223 */ /* 0x000fe20000000004 */
        /* <DEDUP_REMOVED lines=22> */
[----:B------:R-:W-:Y:S02]  /*8a80*/  F2FP.TF32.F32.PACK_B R38, R38 ;  /* 0x00000026ff26723e */ /* 0x000fe400024050ff */
[----:B------:R-:W-:Y:S01]  /*8a90*/  F2FP.TF32.F32.PACK_B R39, R39 ;  /* 0x00000027ff27723e */ /* 0x000fe200024050ff */
[C---:B-1----:R-:W-:Y:S01]  /*8aa0*/  FFMA R28, R27.reuse, R20, R9 ;  /* 0x000000141b1c7223 */ /* 0x042fe20000000009 */
[C---:B------:R-:W-:Y:S01]  /*8ab0*/  FFMA R29, R27.reuse, R21, R10 ;  /* 0x000000151b1d7223 */ /* 0x040fe2000000000a */
[C---:B------:R-:W-:Y:S01]  /*8ac0*/  FFMA R30, R27.reuse, R26, R11 ;  /* 0x0000001a1b1e7223 */ /* 0x040fe2000000000b */
[----:B------:R-:W-:Y:S01]  /*8ad0*/  FFMA R31, R27, R41, R12 ;  /* 0x000000291b1f7223 */ /* 0x000fe2000000000c */
[----:B------:R3:W-:Y:S01]  /*8ae0*/  STS.128 [R71+0x4020], R36 ;  /* 0x0040202447007388 */ /* 0x0007e20000000c00 */
[----:B------:R-:W-:Y:S02]  /*8af0*/  F2FP.TF32.F32.PACK_B R28, R28 ;  /* 0x0000001cff1c723e */ /* 0x000fe400024050ff */
        /* <DEDUP_REMOVED lines=27> */
.L_x_136:
[----:B------:R-:W-:Y:S05]  /*8cb0*/  BSYNC.RECONVERGENT B0 ;  /* 0x0000000000007941 */ /* 0x000fea0003800200 */
.L_x_135:
        /* <DEDUP_REMOVED lines=21> */
.L_x_140:
[----:B------:R-:W-:Y:S05]  /*8e10*/  BSYNC B0 ;  /* 0x0000000000007941 */ /* 0x000fea0003800000 */
.L_x_139:
[----:B------:R-:W-:Y:S11]  /*8e20*/  ISETP.NE.AND P0, PT, R89, RZ, PT ;  /* 0x000000ff5900720c */ /* 0x000ff60003f05270 */
[----:B------:R-:W-:Y:S02]  /*8e30*/  @!UPT UIADD3 URZ, UPT, UPT, URZ, URZ, URZ ;  /* 0x000000fffffff290 */ /* 0x000fe4000fffe0ff */
[----:B------:R4:W1:Y:S04]  /*8e40*/  @P0 LDS.128 R56, [R3] ;  /* 0x0000000003380984 */ /* 0x0008680000000c00 */
[----:B------:R4:W1:Y:S04]  /*8e50*/  @P0 LDS.128 R52, [R2+0x10] ;  /* 0x0000100002340984 */ /* 0x0008680000000c00 */
[----:B------:R4:W1:Y:S04]  /*8e60*/  @P0 LDS.128 R48, [R0+0x20] ;  /* 0x0000200000300984 */ /* 0x0008680000000c00 */
[----:B------:R4:W1:Y:S02]  /*8e70*/  @P0 LDS.128 R44, [R88+0x30] ;  /* 0x00003000582c0984 */ /* 0x0008640000000c00 */
.L_x_138:
[----:B------:R-:W-:Y:S05]  /*8e80*/  BSYNC B1 ;  /* 0x0000000000017941 */ /* 0x000fea0003800000 */
.L_x_137:
        /* <DEDUP_REMOVED lines=21> */
.L_x_142:
[----:B------:R-:W-:Y:S01]  /*8fe0*/  ISETP.NE.AND P0, PT, R75, RZ, PT ;  /* 0x000000ff4b00720c */ /* 0x000fe20003f05270 */
[----:B------:R-:W-:Y:S05]  /*8ff0*/  WARPSYNC.ALL ;  /* 0x0000000000007948 */ /* 0x000fea0003800000 */
[----:B------:R-:W-:Y:S01]  /*9000*/  R2UR UR4, R25 ;  /* 0x00000000190472ca */ /* 0x000fe200000e0000 */
[----:B------:R-:W-:Y:S01]  /*9010*/  VIADD R86, R86, 0x130 ;  /* 0x0000013056567836 */ /* 0x000fe20000000000 */
[----:B-1----:R-:W-:Y:S01]  /*9020*/  LOP3.LUT R0, R56, 0xffffe000, RZ, 0xc0, !PT ;  /* 0xffffe00038007812 */ /* 0x002fe200078ec0ff */
[----:B------:R-:W-:Y:S01]  /*9030*/  BSSY.RECONVERGENT B0, `(.L_x_143) ;  /* 0x000005f000007945 */ /* 0x000fe20003800200 */
[----:B------:R-:W-:Y:S02]  /*9040*/  LOP3.LUT R2, R57, 0xffffe000, RZ, 0xc0, !PT ;  /* 0xffffe00039027812 */ /* 0x000fe400078ec0ff */
[----:B------:R-:W-:Y:S02]  /*9050*/  LOP3.LUT R3, R58, 0xffffe000, RZ, 0xc0, !PT ;  /* 0xffffe0003a037812 */ /* 0x000fe400078ec0ff */
[----:B------:R-:W-:Y:S02]  /*9060*/  LOP3.LUT R20, R59, 0xffffe000, RZ, 0xc0, !PT ;  /* 0xffffe0003b147812 */ /* 0x000fe400078ec0ff */
[----:B------:R-:W-:Y:S02]  /*9070*/  LOP3.LUT R21, R52, 0xffffe000, RZ, 0xc0, !PT ;  /* 0xffffe00034157812 */ /* 0x000fe400078ec0ff */
[----:B------:R-:W-:Y:S01]  /*9080*/  LOP3.LUT R26, R53, 0xffffe000, RZ, 0xc0, !PT ;  /* 0xffffe000351a7812 */ /* 0x000fe200078ec0ff */
[----:B------:R-:W1:Y:S01]  /*9090*/  LDTM.x16 R4, tmem[UR4+0x30] ;  /* 0x00003004000479ee */ /* 0x000e620008240000 */
[----:B---3--:R-:W-:Y:S01]  /*90a0*/  LOP3.LUT R29, R54, 0xffffe000, RZ, 0xc0, !PT ;  /* 0xffffe000361d7812 */ /* 0x008fe200078ec0ff */
[----:B------:R-:W-:Y:S01]  /*90b0*/  NOP ;  /* 0x0000000000007918 */ /* 0x000fe20000000000 */
[----:B------:R-:W-:Y:S02]  /*90c0*/  LOP3.LUT R28, R55, 0xffffe000, RZ, 0xc0, !PT ;  /* 0xffffe000371c7812 */ /* 0x000fe400078ec0ff */
[----:B------:R-:W-:Y:S02]  /*90d0*/  LOP3.LUT R86, R86, 0xfefffff8, RZ, 0xc0, !PT ;  /* 0xfefffff856567812 */ /* 0x000fe400078ec0ff */
[----:B------:R-:W-:Y:S02]  /*90e0*/  LOP3.LUT R31, R48, 0xffffe000, RZ, 0xc0, !PT ;  /* 0xffffe000301f7812 */ /* 0x000fe400078ec0ff */
[----:B------:R-:W-:Y:S01]  /*90f0*/  LOP3.LUT R30, R49, 0xffffe000, RZ, 0xc0, !PT ;  /* 0xffffe000311e7812 */ /* 0x000fe200078ec0ff */
[----:B-1----:R1:W-:Y:S01]  /*9100*/  SYNCS.ARRIVE.TRANS64.RED.A1T0 RZ, [R86+URZ], RZ ;  /* 0x000000ff56ff79a7 */ /* 0x0023e200081004ff */
[----:B------:R-:W-:Y:S02]  /*9110*/  LOP3.LUT R33, R50, 0xffffe000, RZ, 0xc0, !PT ;  /* 0xffffe00032217812 */ /* 0x000fe400078ec0ff */
[----:B------:R-:W-:Y:S02]  /*9120*/  LOP3.LUT R32, R51, 0xffffe000, RZ, 0xc0, !PT ;  /* 0xffffe00033207812 */ /* 0x000fe400078ec0ff */
[----:B------:R-:W-:Y:S02]  /*9130*/  LOP3.LUT R35, R44, 0xffffe000, RZ, 0xc0, !PT ;  /* 0xffffe0002c237812 */ /* 0x000fe400078ec0ff */
[----:B------:R-:W-:Y:S02]  /*9140*/  LOP3.LUT R34, R45, 0xffffe000, RZ, 0xc0, !PT ;  /* 0xffffe0002d227812 */ /* 0x000fe400078ec0ff */
[----:B------:R-:W-:Y:S02]  /*9150*/  LOP3.LUT R37, R46, 0xffffe000, RZ, 0xc0, !PT ;  /* 0xffffe0002e257812 */ /* 0x000fe400078ec0ff */
[----:B------:R-:W-:Y:S01]  /*9160*/  LOP3.LUT R36, R47, 0xffffe000, RZ, 0xc0, !PT ;  /* 0xffffe0002f247812 */ /* 0x000fe200078ec0ff */
[C---:B------:R-:W-:Y:S01]  /*9170*/  FMUL R4, R24.reuse, R4 ;  /* 0x0000000418047220 */ /* 0x040fe20000400000 */
[C---:B------:R-:W-:Y:S01]  /*9180*/  FMUL R5, R24.reuse, R5 ;  /* 0x0000000518057220 */ /* 0x040fe20000400000 */
[C---:B------:R-:W-:Y:S01]  /*9190*/  FMUL R6, R24.reuse, R6 ;  /* 0x0000000618067220 */ /* 0x040fe20000400000 */
[C---:B------:R-:W-:Y:S01]  /*91a0*/  FMUL R7, R24.reuse, R7 ;  /* 0x0000000718077220 */ /* 0x040fe20000400000 */
[C---:B------:R-:W-:Y:S01]  /*91b0*/  FFMA R4, R27.reuse, R0, R4 ;  /* 0x000000001b047223 */ /* 0x040fe20000000004 */
[C---:B------:R-:W-:Y:S01]  /*91c0*/  FFMA R5, R27.reuse, R2, R5 ;  /* 0x000000021b057223 */ /* 0x040fe20000000005 */
[C---:B------:R-:W-:Y:S01]  /*91d0*/  FFMA R6, R27.reuse, R3, R6 ;  /* 0x000000031b067223 */ /* 0x040fe20000000006 */
[C---:B------:R-:W-:Y:S01]  /*91e0*/  FFMA R7, R27.reuse, R20, R7 ;  /* 0x000000141b077223 */ /* 0x040fe20000000007 */
[C---:B------:R-:W-:Y:S01]  /*91f0*/  FMUL R8, R24.reuse, R8 ;  /* 0x0000000818087220 */ /* 0x040fe20000400000 */
[C---:B------:R-:W-:Y:S01]  /*9200*/  FMUL R9, R24.reuse, R9 ;  /* 0x0000000918097220 */ /* 0x040fe20000400000 */
[C---:B------:R-:W-:Y:S01]  /*9210*/  FMUL R10, R24.reuse, R10 ;  /* 0x0000000a180a7220 */ /* 0x040fe20000400000 */
[C---:B------:R-:W-:Y:S01]  /*9220*/  FMUL R11, R24.reuse, R11 ;  /* 0x0000000b180b7220 */ /* 0x040fe20000400000 */
[----:B------:R-:W-:Y:S01]  /*9230*/  F2FP.TF32.F32.PACK_B R4, R4 ;  /* 0x00000004ff04723e */ /* 0x000fe200024050ff */
[C---:B------:R-:W-:Y:S01]  /*9240*/  FFMA R8, R27.reuse, R21, R8 ;  /* 0x000000151b087223 */ /* 0x040fe20000000008 */
[----:B------:R-:W-:Y:S01]  /*9250*/  F2FP.TF32.F32.PACK_B R5, R5 ;  /* 0x00000005ff05723e */ /* 0x000fe200024050ff */
[C---:B------:R-:W-:Y:S01]  /*9260*/  FFMA R9, R27.reuse, R26, R9 ;  /* 0x0000001a1b097223 */ /* 0x040fe20000000009 */
[----:B------:R-:W-:Y:S01]  /*9270*/  F2FP.TF32.F32.PACK_B R6, R6 ;  /* 0x00000006ff06723e */ /* 0x000fe200024050ff */
[C---:B------:R-:W-:Y:S01]  /*9280*/  FFMA R10, R27.reuse, R29, R10 ;  /* 0x0000001d1b0a7223 */ /* 0x040fe2000000000a */
[----:B------:R-:W-:Y:S01]  /*9290*/  F2FP.TF32.F32.PACK_B R7, R7 ;  /* 0x00000007ff07723e */ /* 0x000fe200024050ff */
[C---:B------:R-:W-:Y:S01]  /*92a0*/  FFMA R11, R27.reuse, R28, R11 ;  /* 0x0000001c1b0b7223 */ /* 0x040fe2000000000b */
[C---:B------:R-:W-:Y:S01]  /*92b0*/  FMUL R12, R24.reuse, R12 ;  /* 0x0000000c180c7220 */ /* 0x040fe20000400000 */
[----:B------:R-:W-:Y:S01]  /*92c0*/  F2FP.TF32.F32.PACK_B R8, R8 ;  /* 0x00000008ff08723e */ /* 0x000fe200024050ff */
[C---:B------:R-:W-:Y:S01]  /*92d0*/  FMUL R13, R24.reuse, R13 ;  /* 0x0000000d180d7220 */ /* 0x040fe20000400000 */
[----:B------:R1:W-:Y:S01]  /*92e0*/  STS.128 [R73+0x6000], R4 ;  /* 0x0060000449007388 */ /* 0x0003e20000000c00 */
        /* <DEDUP_REMOVED lines=8> */
[C---:B------:R-:W-:Y:S01]  /*9370*/  FFMA R15, R27.reuse, R32, R15 ;  /* 0x000000201b0f7223 */ /* 0x040fe2000000000f */
[C---:B------:R-:W-:Y:S01]  /*9380*/  FMUL R16, R24.reuse, R16 ;  /* 0x0000001018107220 */ /* 0x040fe20000400000 */
[----:B------:R-:W-:Y:S01]  /*9390*/  F2FP.TF32.F32.PACK_B R12, R12 ;  /* 0x0000000cff0c723e */ /* 0x000fe200024050ff */
[----:B------:R1:W-:Y:S01]  /*93a0*/  STS.128 [R72+0x6010], R8 ;  /* 0x0060100848007388 */ /* 0x0003e20000000c00 */
[C---:B------:R-:W-:Y:S01]  /*93b0*/  FMUL R17, R24.reuse, R17 ;  /* 0x0000001118117220 */ /* 0x040fe20000400000 */
[C---:B------:R-:W-:Y:S01]  /*93c0*/  FMUL R18, R24.reuse, R18 ;  /* 0x0000001218127220 */ /* 0x040fe20000400000 */
[----:B------:R-:W-:Y:S01]  /*93d0*/  FMUL R19, R24, R19 ;  /* 0x0000001318137220 */ /* 0x000fe20000400000 */
[----:B------:R-:W-:Y:S01]  /*93e0*/  F2FP.TF32.F32.PACK_B R13, R13 ;  /* 0x0000000dff0d723e */ /* 0x000fe200024050ff */
[C---:B------:R-:W-:Y:S01]  /*93f0*/  FFMA R16, R27.reuse, R35, R16 ;  /* 0x000000231b107223 */ /* 0x040fe20000000010 */
[----:B------:R-:W-:Y:S01]  /*9400*/  F2FP.TF32.F32.PACK_B R14, R14 ;  /* 0x0000000eff0e723e */ /* 0x000fe200024050ff */
[C---:B------:R-:W-:Y:S01]  /*9410*/  FFMA R17, R27.reuse, R34, R17 ;  /* 0x000000221b117223 */ /* 0x040fe20000000011 */
[----:B------:R-:W-:Y:S01]  /*9420*/  F2FP.TF32.F32.PACK_B R15, R15 ;  /* 0x0000000fff0f723e */ /* 0x000fe200024050ff */
[C---:B------:R-:W-:Y:S01]  /*9430*/  FFMA R18, R27.reuse, R37, R18 ;  /* 0x000000251b127223 */ /* 0x040fe20000000012 */
[----:B------:R-:W-:Y:S01]  /*9440*/  FFMA R19, R27, R36, R19 ;  /* 0x000000241b137223 */ /* 0x000fe20000000013 */
[----:B------:R-:W-:Y:S02]  /*9450*/  F2FP.TF32.F32.PACK_B R16, R16 ;  /* 0x00000010ff10723e */ /* 0x000fe400024050ff */
        /* <DEDUP_REMOVED lines=23> */
[----:B---3--:R-:W-:Y:S01]  /*95d0*/  UMOV UR8, UR6 ;  /* 0x0000000600087c82 */ /* 0x008fe20008000000 */
[----:B------:R-:W-:Y:S02]  /*95e0*/  UMOV UR9, UR7 ;  /* 0x0000000700097c82 */ /* 0x000fe40008000000 */
[----:B------:R3:W-:Y:S01]  /*95f0*/  UTMASTG.4D.IM2COL [UR8], [UR4] ;  /* 0x00000008040073b5 */ /* 0x0007e20008058000 */
[----:B------:R0:W-:Y:S01]  /*9600*/  UTMACMDFLUSH ;  /* 0x00000000000079b7 */ /* 0x0001e20000000000 */
[----:B---3--:R-:W-:Y:S04]  /*9610*/  DEPBAR.LE SB0, 0x1 ;  /* 0x000080400000791a */ /* 0x008fe80000000000 */
.L_x_144:
[----:B------:R-:W-:Y:S05]  /*9620*/  BSYNC.RECONVERGENT B0 ;  /* 0x0000000000007941 */ /* 0x000fea0003800200 */
.L_x_143:
[----:B------:R-:W-:Y:S01]  /*9630*/  BAR.SYNC.DEFER_BLOCKING 0x1, 0x80 ;  /* 0x0042000000007b1d */ /* 0x000fe20000010000 */
[----:B------:R-:W-:Y:S01]  /*9640*/  UISETP.NE.AND UP0, UPT, UR49, -0x4, UPT ;  /* 0xfffffffc3100788c */ /* 0x000fe2000bf05270 */
[----:B------:R-:W-:Y:S08]  /*9650*/  IADD3 R0, PT, PT, R22, 0x1, RZ ;  /* 0x0000000116007810 */ /* 0x000ff00007ffe0ff */
[----:B------:R-:W-:Y:S05]  /*9660*/  BRA.U !UP0, `(.L_x_145) ;  /* 0x0000000108247547 */ /* 0x000fea000b800000 */
[----:B------:R-:W-:Y:S01]  /*9670*/  ISETP.NE.AND P0, PT, R84, RZ, PT ;  /* 0x000000ff5400720c */ /* 0x000fe20003f05270 */
[----:B------:R-:W-:Y:S01]  /*9680*/  IMAD.U32 R2, RZ, RZ, UR47 ;  /* 0x0000002fff027e24 */ /* 0x000fe2000f8e00ff */
[----:B------:R-:W-:Y:S04]  /*9690*/  UIADD3 UR4, UPT, UPT, UR47, 0x1, URZ ;  /* 0x000000012f047890 */ /* 0x000fe8000fffe0ff */
[----:B------:R-:W-:Y:S04]  /*96a0*/  UISETP.NE.AND UP0, UPT, UR4, 0x4, UPT ;  /* 0x000000040400788c */ /* 0x000fe8000bf05270 */
[----:B------:R-:W-:Y:S03]  /*96b0*/  USEL UR47, UR4, URZ, UP0 ;  /* 0x000000ff042f7287 */ /* 0x000fe60008000000 */
[----:B------:R-:W-:Y:S05]  /*96c0*/  @P0 LEA R2, R2, UR44, 0x3 ;  /* 0x0000002c02020c11 */ /* 0x000fea000f8e18ff */
[----:B------:R-:W-:Y:S05]  /*96d0*/  @P0 VIADD R3, R2, 0xe0 ;  /* 0x000000e002030836 */ /* 0x000fea0000000000 */
[----:B------:R-:W-:Y:S04]  /*96e0*/  @P0 PRMT R3, R90, 0x654, R3 ;  /* 0x000006545a030816 */ /* 0x000fe80000000003 */
[----:B------:R3:W-:Y:S03]  /*96f0*/  @P0 SYNCS.ARRIVE.TRANS64.RED.A1T0 RZ, [R3+URZ], RZ ;  /* 0x000000ff03ff09a7 */ /* 0x0007e600081004ff */
.L_x_145:
[----:B------:R-:W-:Y:S01]  /*9700*/  R2UR UR5, R64 ;  /* 0x00000000400572ca */ /* 0x000fe200000e0000 */
[----:B------:R-:W-:Y:S01]  /*9710*/  UISETP.NE.AND UP0, UPT, UR58, URZ, UPT ;  /* 0x000000ff3a00728c */ /* 0x000fe2000bf05270 */
[----:B------:R-:W-:Y:S01]  /*9720*/  R2UR UR4, R65 ;  /* 0x00000000410472ca */ /* 0x000fe200000e0000 */
[----:B------:R-:W-:Y:S01]  /*9730*/  UIADD3 UR49, UPT, UPT, UR49, 0x4, URZ ;  /* 0x0000000431317890 */ /* 0x000fe2000fffe0ff */
[----:B------:R-:W-:Y:S01]  /*9740*/  ISETP.NE.AND P0, PT, R0, 0x2, PT ;  /* 0x000000020000780c */ /* 0x000fe20003f05270 */
[----:B------:R-:W-:Y:S01]  /*9750*/  UMOV UR48, UR59 ;  /* 0x0000003b00307c82 */ /* 0x000fe20008000000 */
[----:B------:R-:W-:Y:S02]  /*9760*/  LOP3.LUT R68, R68, 0x1, RZ, 0x3c, !PT ;  /* 0x0000000144447812 */ /* 0x000fe400078e3cff */
[----:B------:R-:W-:Y:S02]  /*9770*/  SEL R2, RZ, 0x1, P0 ;  /* 0x00000001ff027807 */ /* 0x000fe40000000000 */
[----:B------:R-:W-:Y:S02]  /*9780*/  SEL R22, R0, RZ, P0 ;  /* 0x000000ff00167207 */ /* 0x000fe40000000000 */
[----:B------:R-:W-:Y:S01]  /*9790*/  LOP3.LUT R69, R69, R2, RZ, 0x3c, !PT ;  /* 0x0000000245457212 */ /* 0x000fe200078e3cff */
[----:B------:R-:W-:Y:S02]  /*97a0*/  UIADD3 UR20, UPT, UPT, UR36, UR5, URZ ;  /* 0x0000000524147290 */ /* 0x000fe4000fffe0ff */
[----:B------:R-:W-:Y:S01]  /*97b0*/  UIADD3 UR45, UPT, UPT, UR37, UR4, URZ ;  /* 0x00000004252d7290 */ /* 0x000fe2000fffe0ff */
[----:B------:R-:W-:Y:S11]  /*97c0*/  BRA.U UP0, `(.L_x_146) ;  /* 0xffffffc9004c7547 */ /* 0x000ff6000b83ffff */
[----:B------:R-:W-:-:S13]  /*97d0*/  R2UR UR4, R66 ;  /* 0x00000000420472ca */ /* 0x000fda00000e0000 */
[----:B------:R-:W-:-:S09]  /*97e0*/  UISETP.NE.AND UP0, UPT, UR4, URZ, UPT ;  /* 0x000000ff0400728c */ /* 0x000fd2000bf05270 */
[----:B------:R-:W-:Y:S05]  /*97f0*/  BRA.U !UP0, `(.L_x_147) ;  /* 0x0000000108487547 */ /* 0x000fea000b800000 */
[----:B------:R-:W4:Y:S02]  /*9800*/  LDCU.64 UR4, c[0x0][0x890] ;  /* 0x00011200ff0477ac */ /* 0x000f240008000a00 */
[----:B----4-:R-:W-:-:S04]  /*9810*/  UISETP.NE.U32.AND UP0, UPT, UR4, URZ, UPT ;  /* 0x000000ff0400728c */ /* 0x010fc8000bf05070 */
[----:B------:R-:W-:-:S09]  /*9820*/  UISETP.NE.AND.EX UP0, UPT, UR5, URZ, UPT, UP0 ;  /* 0x000000ff0500728c */ /* 0x000fd2000bf05300 */
[----:B------:R-:W-:Y:S05]  /*9830*/  BRA.U UP0, `(.L_x_148) ;  /* 0x00000001000c7547 */ /* 0x000fea000b800000 */
[----:B------:R-:W-:-:S13]  /*9840*/  FSETP.NEU.AND P0, PT, R27, RZ, PT ;  /* 0x000000ff1b00720b */ /* 0x000fda0003f0d000 */
[----:B------:R-:W-:Y:S05]  /*9850*/  @!P0 EXIT ;  /* 0x000000000000894d */ /* 0x000fea0003800000 */
[----:B------:R-:W-:Y:S05]  /*9860*/  BRA `(.L_x_147) ;  /* 0x00000000002c7947 */ /* 0x000fea0003800000 */
.L_x_148:
[----:B------:R-:W-:Y:S01]  /*9870*/  ISETP.NE.AND P0, PT, R83, RZ, PT ;  /* 0x000000ff5300720c */ /* 0x000fe20003f05270 */
[----:B------:R-:W-:-:S12]  /*9880*/  BSSY.RECONVERGENT B0, `(.L_x_147) ;  /* 0x0000009000007945 */ /* 0x000fd80003800200 */
[----:B------:R-:W-:Y:S05]  /*9890*/  @P0 BRA `(.L_x_149) ;  /* 0x0000000000140947 */ /* 0x000fea0003800000 */
[----:B------:R-:W4:Y:S02]  /*98a0*/  LDCU.64 UR4, c[0x0][0x888] ;  /* 0x00011100ff0477ac */ /* 0x000f240008000a00 */
[----:B----4-:R-:W-:-:S04]  /*98b0*/  ISETP.NE.U32.AND P0, PT, RZ, UR4, PT ;  /* 0x00000004ff007c0c */ /* 0x010fc8000bf05070 */
[----:B------:R-:W-:-:S13]  /*98c0*/  ISETP.NE.AND.EX P0, PT, RZ, UR5, PT, P0 ;  /* 0x00000005ff007c0c */ /* 0x000fda000bf05300 */
[----:B------:R-:W-:Y:S05]  /*98d0*/  @!P0 EXIT ;  /* 0x000000000000894d */ /* 0x000fea0003800000 */
[----:B------:R-:W-:Y:S05]  /*98e0*/  BRA `(.L_x_150) ;  /* 0x0000000000087947 */ /* 0x000fea0003800000 */
.L_x_149:
[----:B------:R-:W-:-:S13]  /*98f0*/  FSETP.NEU.AND P0, PT, R27, RZ, PT ;  /* 0x000000ff1b00720b */ /* 0x000fda0003f0d000 */
[----:B------:R-:W-:Y:S05]  /*9900*/  @!P0 EXIT ;  /* 0x000000000000894d */ /* 0x000fea0003800000 */
.L_x_150:
[----:B------:R-:W-:Y:S05]  /*9910*/  BSYNC.RECONVERGENT B0 ;  /* 0x0000000000007941 */ /* 0x000fea0003800200 */
.L_x_147:
[----:B------:R-:W4:Y:S01]  /*9920*/  S2UR UR5, SR_CgaCtaId ;  /* 0x00000000000579c3 */ /* 0x000f220000008800 */
[----:B------:R-:W-:Y:S01]  /*9930*/  ULEA UR4, UR47, UR44, 0x3 ;  /* 0x0000002c2f047291 */ /* 0x000fe2000f8e18ff */
[----:B------:R-:W-:-:S04]  /*9940*/  DEPBAR.LE SB0, 0x0 ;  /* 0x000080000000791a */ /* 0x000fc80000000000 */
[----:B------:R-:W-:-:S04]  /*9950*/  UIADD3 UR4, UPT, UPT, UR4, 0xe0, URZ ;  /* 0x000000e004047890 */ /* 0x000fc8000fffe0ff */
[----:B----4-:R-:W-:-:S09]  /*9960*/  UPRMT UR4, UR5, 0x654, UR4 ;  /* 0x0000065405047896 */ /* 0x010fd20008000004 */
[----:B------:R-:W-:Y:S01]  /*9970*/  SYNCS.ARRIVE.TRANS64.RED.A1T0 RZ, [UR4], RZ ;  /* 0x000000ffffff79a7 */ /* 0x000fe20008100404 */
[----:B------:R-:W-:Y:S05]  /*9980*/  EXIT ;  /* 0x000000000000794d */ /* 0x000fea0003800000 */
.L_x_25:
[----:B------:R-:W-:Y:S07]  /*9990*/  MOV R0, UR9 ;  /* 0x0000000900007c02 */ /* 0x000fee0008000f00 */
.L_x_151:
[----:B-1----:R1:W2:Y:S02]  /*99a0*/  SYNCS.PHASECHK.TRANS64.TRYWAIT P0, [R0+URZ+0x60], R5 ;  /* 0x00006005000075a7 */ /* 0x0022a400080011ff */
[----:B--2---:R-:W-:Y:S05]  /*99b0*/  @!P0 NANOSLEEP.SYNCS 0x989680 ;  /* 0x009896800000895d */ /* 0x004fea0003900000 */
[----:B------:R-:W2:Y:S02]  /*99c0*/  @!P0 SYNCS.PHASECHK.TRANS64 P0, [R0+URZ+0x60], R5 ;  /* 0x00006005000085a7 */ /* 0x000ea400080010ff */
[----:B--2---:R-:W-:Y:S05]  /*99d0*/  @!P0 BRA `(.L_x_151) ;  /* 0xfffffffc00f08947 */ /* 0x004fea000383ffff */
[----:B------:R-:W-:Y:S05]  /*99e0*/  BRA `(.L_x_24) ;  /* 0xffffff8000887947 */ /* 0x000fea000383ffff */
.L_x_32:
[----:B------:R-:W-:Y:S07]  /*99f0*/  MOV R0, UR9 ;  /* 0x0000000900007c02 */ /* 0x000fee0008000f00 */
.L_x_152:
[----:B-1----:R1:W2:Y:S02]  /*9a00*/  SYNCS.PHASECHK.TRANS64.TRYWAIT P0, [R0+URZ+0x60], R5 ;  /* 0x00006005000075a7 */ /* 0x0022a400080011ff */
[----:B--2---:R-:W-:Y:S05]  /*9a10*/  @!P0 NANOSLEEP.SYNCS 0x989680 ;  /* 0x009896800000895d */ /* 0x004fea0003900000 */
[----:B------:R-:W2:Y:S02]  /*9a20*/  @!P0 SYNCS.PHASECHK.TRANS64 P0, [R0+URZ+0x60], R5 ;  /* 0x00006005000085a7 */ /* 0x000ea400080010ff */
[----:B--2---:R-:W-:Y:S05]  /*9a30*/  @!P0 BRA `(.L_x_152) ;  /* 0xfffffffc00f08947 */ /* 0x004fea000383ffff */
[----:B------:R-:W-:Y:S05]  /*9a40*/  BRA `(.L_x_31) ;  /* 0xffffff8400e07947 */ /* 0x000fea000383ffff */
.L_x_37:
[----:B------:R-:W-:-:S07]  /*9a50*/  MOV R0, UR31 ;  /* 0x0000001f00007c02 */ /* 0x000fce0008000f00 */
.L_x_153:
[----:B-1----:R1:W2:Y:S02]  /*9a60*/  SYNCS.PHASECHK.TRANS64.TRYWAIT P0, [R0+URZ+0x110], R3 ;  /* 0x00011003000075a7 */ /* 0x0022a400080011ff */
[----:B--2---:R-:W-:Y:S05]  /*9a70*/  @!P0 NANOSLEEP.SYNCS 0x989680 ;  /* 0x009896800000895d */ /* 0x004fea0003900000 */
[----:B------:R-:W2:Y:S02]  /*9a80*/  @!P0 SYNCS.PHASECHK.TRANS64 P0, [R0+URZ+0x110], R3 ;  /* 0x00011003000085a7 */ /* 0x000ea400080010ff */
[----:B--2---:R-:W-:Y:S05]  /*9a90*/  @!P0 BRA `(.L_x_153) ;  /* 0xfffffffc00f08947 */ /* 0x004fea000383ffff */
[----:B------:R-:W-:Y:S05]  /*9aa0*/  BRA `(.L_x_154) ;  /* 0xffffff8800a87947 */ /* 0x000fea000383ffff */
.L_x_41:
[----:B------:R-:W-:-:S07]  /*9ab0*/  MOV R0, UR4 ;  /* 0x0000000400007c02 */ /* 0x000fce0008000f00 */
.L_x_155:
[----:B-1----:R1:W2:Y:S02]  /*9ac0*/  SYNCS.PHASECHK.TRANS64.TRYWAIT P0, [R0+URZ], R3 ;  /* 0x00000003000075a7 */ /* 0x0022a400080011ff */
[----:B--2---:R-:W-:Y:S05]  /*9ad0*/  @!P0 NANOSLEEP.SYNCS 0x989680 ;  /* 0x009896800000895d */ /* 0x004fea0003900000 */
[----:B------:R-:W2:Y:S02]  /*9ae0*/  @!P0 SYNCS.PHASECHK.TRANS64 P0, [R0+URZ], R3 ;  /* 0x00000003000085a7 */ /* 0x000ea400080010ff */
[----:B--2---:R-:W-:Y:S05]  /*9af0*/  @!P0 BRA `(.L_x_155) ;  /* 0xfffffffc00f08947 */ /* 0x004fea000383ffff */
[----:B------:R-:W-:Y:S05]  /*9b00*/  BRA `(.L_x_156) ;  /* 0xffffff9000407947 */ /* 0x000fea000383ffff */
.L_x_42:
[----:B------:R-:W-:-:S07]  /*9b10*/  MOV R0, UR5 ;  /* 0x0000000500007c02 */ /* 0x000fce0008000f00 */
.L_x_157:
[----:B-1----:R1:W2:Y:S02]  /*9b20*/  SYNCS.PHASECHK.TRANS64.TRYWAIT P0, [R0+URZ], R3 ;  /* 0x00000003000075a7 */ /* 0x0022a400080011ff */
[----:B--2---:R-:W-:Y:S05]  /*9b30*/  @!P0 NANOSLEEP.SYNCS 0x989680 ;  /* 0x009896800000895d */ /* 0x004fea0003900000 */
[----:B------:R-:W2:Y:S02]  /*9b40*/  @!P0 SYNCS.PHASECHK.TRANS64 P0, [R0+URZ], R3 ;  /* 0x00000003000085a7 */ /* 0x000ea400080010ff */
[----:B--2---:R-:W-:Y:S05]  /*9b50*/  @!P0 BRA `(.L_x_157) ;  /* 0xfffffffc00f08947 */ /* 0x004fea000383ffff */
[----:B------:R-:W-:Y:S05]  /*9b60*/  BRA `(.L_x_158) ;  /* 0xffffff9000507947 */ /* 0x000fea000383ffff */
.L_x_43:
[----:B------:R-:W-:-:S07]  /*9b70*/  MOV R0, UR5 ;  /* 0x0000000500007c02 */ /* 0x000fce0008000f00 */
.L_x_159:
[----:B-1----:R1:W2:Y:S02]  /*9b80*/  SYNCS.PHASECHK.TRANS64.TRYWAIT P0, [R0+URZ], R3 ;  /* 0x00000003000075a7 */ /* 0x0022a400080011ff */
[----:B--2---:R-:W-:Y:S05]  /*9b90*/  @!P0 NANOSLEEP.SYNCS 0x989680 ;  /* 0x009896800000895d */ /* 0x004fea0003900000 */
[----:B------:R-:W2:Y:S02]  /*9ba0*/  @!P0 SYNCS.PHASECHK.TRANS64 P0, [R0+URZ], R3 ;  /* 0x00000003000085a7 */ /* 0x000ea400080010ff */
[----:B--2---:R-:W-:Y:S05]  /*9bb0*/  @!P0 BRA `(.L_x_159) ;  /* 0xfffffffc00f08947 */ /* 0x004fea000383ffff */
[----:B------:R-:W-:Y:S05]  /*9bc0*/  BRA `(.L_x_160) ;  /* 0xffffff9000607947 */ /* 0x000fea000383ffff */
.L_x_44:
[----:B------:R-:W-:-:S07]  /*9bd0*/  MOV R0, UR5 ;  /* 0x0000000500007c02 */ /* 0x000fce0008000f00 */
.L_x_161:
[----:B-1----:R1:W2:Y:S02]  /*9be0*/  SYNCS.PHASECHK.TRANS64.TRYWAIT P0, [R0+URZ], R3 ;  /* 0x00000003000075a7 */ /* 0x0022a400080011ff */
[----:B--2---:R-:W-:Y:S05]  /*9bf0*/  @!P0 NANOSLEEP.SYNCS 0x989680 ;  /* 0x009896800000895d */ /* 0x004fea0003900000 */
[----:B------:R-:W2:Y:S02]  /*9c00*/  @!P0 SYNCS.PHASECHK.TRANS64 P0, [R0+URZ], R3 ;  /* 0x00000003000085a7 */ /* 0x000ea400080010ff */
[----:B--2---:R-:W-:Y:S05]  /*9c10*/  @!P0 BRA `(.L_x_161) ;  /* 0xfffffffc00f08947 */ /* 0x004fea000383ffff */
[----:B------:R-:W-:Y:S05]  /*9c20*/  BRA `(.L_x_162) ;  /* 0xffffff9000707947 */ /* 0x000fea000383ffff */
.L_x_45:
[----:B------:R-:W-:-:S07]  /*9c30*/  MOV R0, UR5 ;  /* 0x0000000500007c02 */ /* 0x000fce0008000f00 */
.L_x_163:
[----:B-1----:R1:W2:Y:S02]  /*9c40*/  SYNCS.PHASECHK.TRANS64.TRYWAIT P0, [R0+URZ], R3 ;  /* 0x00000003000075a7 */ /* 0x0022a400080011ff */
[----:B--2---:R-:W-:Y:S05]  /*9c50*/  @!P0 NANOSLEEP.SYNCS 0x989680 ;  /* 0x009896800000895d */ /* 0x004fea0003900000 */
[----:B------:R-:W2:Y:S02]  /*9c60*/  @!P0 SYNCS.PHASECHK.TRANS64 P0, [R0+URZ], R3 ;  /* 0x00000003000085a7 */ /* 0x000ea400080010ff */
[----:B--2---:R-:W-:Y:S05]  /*9c70*/  @!P0 BRA `(.L_x_163) ;  /* 0xfffffffc00f08947 */ /* 0x004fea000383ffff */
[----:B------:R-:W-:Y:S05]  /*9c80*/  BRA `(.L_x_164) ;  /* 0xffffff9000807947 */ /* 0x000fea000383ffff */
.L_x_46:
[----:B------:R-:W-:-:S07]  /*9c90*/  MOV R0, UR5 ;  /* 0x0000000500007c02 */ /* 0x000fce0008000f00 */
.L_x_165:
[----:B-1----:R1:W2:Y:S02]  /*9ca0*/  SYNCS.PHASECHK.TRANS64.TRYWAIT P0, [R0+URZ], R3 ;  /* 0x00000003000075a7 */ /* 0x0022a400080011ff */
[----:B--2---:R-:W-:Y:S05]  /*9cb0*/  @!P0 NANOSLEEP.SYNCS 0x989680 ;  /* 0x009896800000895d */ /* 0x004fea0003900000 */
[----:B------:R-:W2:Y:S02]  /*9cc0*/  @!P0 SYNCS.PHASECHK.TRANS64 P0, [R0+URZ], R3 ;  /* 0x00000003000085a7 */ /* 0x000ea400080010ff */
[----:B--2---:R-:W-:Y:S05]  /*9cd0*/  @!P0 BRA `(.L_x_165) ;  /* 0xfffffffc00f08947 */ /* 0x004fea000383ffff */
[----:B------:R-:W-:Y:S05]  /*9ce0*/  BRA `(.L_x_166) ;  /* 0xffffff9000907947 */ /* 0x000fea000383ffff */
.L_x_47:
[----:B------:R-:W-:-:S07]  /*9cf0*/  MOV R0, UR5 ;  /* 0x0000000500007c02 */ /* 0x000fce0008000f00 */
.L_x_167:
[----:B-1----:R1:W2:Y:S02]  /*9d00*/  SYNCS.PHASECHK.TRANS64.TRYWAIT P0, [R0+URZ], R3 ;  /* 0x00000003000075a7 */ /* 0x0022a400080011ff */
[----:B--2---:R-:W-:Y:S05]  /*9d10*/  @!P0 NANOSLEEP.SYNCS 0x989680 ;  /* 0x009896800000895d */ /* 0x004fea0003900000 */
[----:B------:R-:W2:Y:S02]  /*9d20*/  @!P0 SYNCS.PHASECHK.TRANS64 P0, [R0+URZ], R3 ;  /* 0x00000003000085a7 */ /* 0x000ea400080010ff */
[----:B--2---:R-:W-:Y:S05]  /*9d30*/  @!P0 BRA `(.L_x_167) ;  /* 0xfffffffc00f08947 */ /* 0x004fea000383ffff */
[----:B------:R-:W-:Y:S05]  /*9d40*/  BRA `(.L_x_168) ;  /* 0xffffff9000a07947 */ /* 0x000fea000383ffff */
.L_x_48:
[----:B------:R-:W-:-:S07]  /*9d50*/  MOV R0, UR5 ;  /* 0x0000000500007c02 */ /* 0x000fce0008000f00 */
.L_x_169:
[----:B-1----:R1:W2:Y:S02]  /*9d60*/  SYNCS.PHASECHK.TRANS64.TRYWAIT P0, [R0+URZ], R3 ;  /* 0x00000003000075a7 */ /* 0x0022a400080011ff */
[----:B--2---:R-:W-:Y:S05]  /*9d70*/  @!P0 NANOSLEEP.SYNCS 0x989680 ;  /* 0x009896800000895d */ /* 0x004fea0003900000 */
[----:B------:R-:W2:Y:S02]  /*9d80*/  @!P0 SYNCS.PHASECHK.TRANS64 P0, [R0+URZ], R3 ;  /* 0x00000003000085a7 */ /* 0x000ea400080010ff */
[----:B--2---:R-:W-:Y:S05]  /*9d90*/  @!P0 BRA `(.L_x_169) ;  /* 0xfffffffc00f08947 */ /* 0x004fea000383ffff */
[----:B------:R-:W-:Y:S05]  /*9da0*/  BRA `(.L_x_170) ;  /* 0xffffff9000b07947 */ /* 0x000fea000383ffff */
.L_x_49:
[----:B------:R-:W-:-:S07]  /*9db0*/  MOV R0, UR5 ;  /* 0x0000000500007c02 */ /* 0x000fce0008000f00 */
.L_x_171:
[----:B-1----:R1:W2:Y:S02]  /*9dc0*/  SYNCS.PHASECHK.TRANS64.TRYWAIT P0, [R0+URZ], R3 ;  /* 0x00000003000075a7 */ /* 0x0022a400080011ff */
[----:B--2---:R-:W-:Y:S05]  /*9dd0*/  @!P0 NANOSLEEP.SYNCS 0x989680 ;  /* 0x009896800000895d */ /* 0x004fea0003900000 */
[----:B------:R-:W2:Y:S02]  /*9de0*/  @!P0 SYNCS.PHASECHK.TRANS64 P0, [R0+URZ], R3 ;  /* 0x00000003000085a7 */ /* 0x000ea400080010ff */
[----:B--2---:R-:W-:Y:S05]  /*9df0*/  @!P0 BRA `(.L_x_171) ;  /* 0xfffffffc00f08947 */ /* 0x004fea000383ffff */
[----:B------:R-:W-:Y:S05]  /*9e00*/  BRA `(.L_x_172) ;  /* 0xffffff9000c07947 */ /* 0x000fea000383ffff */
.L_x_50:
[----:B------:R-:W-:-:S07]  /*9e10*/  MOV R0, UR5 ;  /* 0x0000000500007c02 */ /* 0x000fce0008000f00 */
.L_x_173:
[----:B-1----:R1:W2:Y:S02]  /*9e20*/  SYNCS.PHASECHK.TRANS64.TRYWAIT P0, [R0+URZ], R3 ;  /* 0x00000003000075a7 */ /* 0x0022a400080011ff */
[----:B--2---:R-:W-:Y:S05]  /*9e30*/  @!P0 NANOSLEEP.SYNCS 0x989680 ;  /* 0x009896800000895d */ /* 0x004fea0003900000 */
[----:B------:R-:W2:Y:S02]  /*9e40*/  @!P0 SYNCS.PHASECHK.TRANS64 P0, [R0+URZ], R3 ;  /* 0x00000003000085a7 */ /* 0x000ea400080010ff */
[----:B--2---:R-:W-:Y:S05]  /*9e50*/  @!P0 BRA `(.L_x_173) ;  /* 0xfffffffc00f08947 */ /* 0x004fea000383ffff */
[----:B------:R-:W-:Y:S05]  /*9e60*/  BRA `(.L_x_174) ;  /* 0xffffff9000d07947 */ /* 0x000fea000383ffff */
.L_x_51:
[----:B------:R-:W-:-:S07]  /*9e70*/  MOV R0, UR5 ;  /* 0x0000000500007c02 */ /* 0x000fce0008000f00 */
.L_x_175:
[----:B-1----:R1:W2:Y:S02]  /*9e80*/  SYNCS.PHASECHK.TRANS64.TRYWAIT P0, [R0+URZ], R3 ;  /* 0x00000003000075a7 */ /* 0x0022a400080011ff */
[----:B--2---:R-:W-:Y:S05]  /*9e90*/  @!P0 NANOSLEEP.SYNCS 0x989680 ;  /* 0x009896800000895d */ /* 0x004fea0003900000 */
[----:B------:R-:W2:Y:S02]  /*9ea0*/  @!P0 SYNCS.PHASECHK.TRANS64 P0, [R0+URZ], R3 ;  /* 0x00000003000085a7 */ /* 0x000ea400080010ff */
[----:B--2---:R-:W-:Y:S05]  /*9eb0*/  @!P0 BRA `(.L_x_175) ;  /* 0xfffffffc00f08947 */ /* 0x004fea000383ffff */
[----:B------:R-:W-:Y:S05]  /*9ec0*/  BRA `(.L_x_176) ;  /* 0xffffff9000e07947 */ /* 0x000fea000383ffff */
.L_x_54:
[----:B------:R-:W-:-:S07]  /*9ed0*/  MOV R4, UR4 ;  /* 0x0000000400047c02 */ /* 0x000fce0008000f00 */
.L_x_177:
[----:B--2---:R2:W3:Y:S02]  /*9ee0*/  SYNCS.PHASECHK.TRANS64.TRYWAIT P1, [R4+URZ+0x118], R7 ;  /* 0x00011807040075a7 */ /* 0x0044e400080211ff */
[----:B---3--:R-:W-:Y:S05]  /*9ef0*/  @!P1 NANOSLEEP.SYNCS 0x989680 ;  /* 0x009896800000995d */ /* 0x008fea0003900000 */
[----:B------:R-:W3:Y:S02]  /*9f00*/  @!P1 SYNCS.PHASECHK.TRANS64 P1, [R4+URZ+0x118], R7 ;  /* 0x00011807040095a7 */ /* 0x000ee400080210ff */
[----:B---3--:R-:W-:Y:S05]  /*9f10*/  @!P1 BRA `(.L_x_177) ;  /* 0xfffffffc00f09947 */ /* 0x008fea000383ffff */
[----:B------:R-:W-:Y:S05]  /*9f20*/  BRA `(.L_x_178) ;  /* 0xffffff9400507947 */ /* 0x000fea000383ffff */
.L_x_55:
[----:B--2---:R-:W-:-:S07]  /*9f30*/  MOV R4, UR4 ;  /* 0x0000000400047c02 */ /* 0x004fce0008000f00 */
.L_x_179:
[----:B--2---:R2:W3:Y:S02]  /*9f40*/  SYNCS.PHASECHK.TRANS64.TRYWAIT P1, [R4+URZ+0x110], R5 ;  /* 0x00011005040075a7 */ /* 0x0044e400080211ff */
[----:B---3--:R-:W-:Y:S05]  /*9f50*/  @!P1 NANOSLEEP.SYNCS 0x989680 ;  /* 0x009896800000995d */ /* 0x008fea0003900000 */
[----:B------:R-:W3:Y:S02]  /*9f60*/  @!P1 SYNCS.PHASECHK.TRANS64 P1, [R4+URZ+0x110], R5 ;  /* 0x00011005040095a7 */ /* 0x000ee400080210ff */
[----:B---3--:R-:W-:Y:S05]  /*9f70*/  @!P1 BRA `(.L_x_179) ;  /* 0xfffffffc00f09947 */ /* 0x008fea000383ffff */
[----:B------:R-:W-:Y:S05]  /*9f80*/  BRA `(.L_x_180) ;  /* 0xffffff9400587947 */ /* 0x000fea000383ffff */
.L_x_65:
[----:B--2---:R-:W-:-:S04]  /*9f90*/  MOV R5, UR5 ;  /* 0x0000000500057c02 */ /* 0x004fc80008000f00 */
[----:B------:R2:W3:Y:S03]  /*9fa0*/  SYNCS.PHASECHK.TRANS64.TRYWAIT P0, [R5+URZ+0x8], R6 ;  /* 0x00000806050075a7 */ /* 0x0004e600080011ff */
[----:B---3--:R-:W-:Y:S05]  /*9fb0*/  @!P0 NANOSLEEP.SYNCS 0x989680 ;  /* 0x009896800000895d */ /* 0x008fea0003900000 */
[----:B------:R-:W3:Y:S02]  /*9fc0*/  @!P0 SYNCS.PHASECHK.TRANS64 P0, [R5+URZ+0x8], R6 ;  /* 0x00000806050085a7 */ /* 0x000ee400080010ff */
[----:B---3--:R-:W-:Y:S05]  /*9fd0*/  @!P0 BRA `(.L_x_65) ;  /* 0xfffffffc00ec8947 */ /* 0x008fea000383ffff */
[----:B------:R-:W-:Y:S05]  /*9fe0*/  BRA `(.L_x_64) ;  /* 0xffffff9800247947 */ /* 0x000fea000383ffff */
.L_x_67:
[----:B------:R-:W-:Y:S01]  /*9ff0*/  BSSY B0, `(.L_x_181) ;  /* 0x0000006000007945 */ /* 0x000fe20003800000 */
[----:B------:R-:W-:-:S07]  /*a000*/  MOV R15, 0xffffffff ;  /* 0xffffffff000f7802 */ /* 0x000fce0000000f00 */
[----:B-12--5:R-:W-:Y:S05]  /*a010*/  WARPSYNC.COLLECTIVE R15, `(.L_x_182) ;  /* 0x000000000f0c7348 */ /* 0x026fea0003c00000 */
[----:B------:R-:W-:Y:S02]  /*a020*/  ELECT P6, UR79, PT ;  /* 0x00000000004f782f */ /* 0x000fe400038c0000 */
[----:B------:R-:W-:Y:S01]  /*a030*/  MOV R14, UR79 ;  /* 0x0000004f000e7c02 */ /* 0x000fe20008000f00 */
[----:B-12--5:R-:W-:Y:S10]  /*a040*/  ENDCOLLECTIVE ;  /* 0x000000000000791b */ /* 0x026ff40003800000 */
.L_x_182:
[----:B------:R-:W-:Y:S05]  /*a050*/  BSYNC B0 ;  /* 0x0000000000007941 */ /* 0x000fea0003800000 */
.L_x_181:
[----:B------:R-:W-:Y:S05]  /*a060*/  BRA `(.L_x_183) ;  /* 0xffffff9800547947 */ /* 0x000fea000383ffff */
.L_x_69:
[----:B--2---:R-:W-:-:S04]  /*a070*/  MOV R3, UR5 ;  /* 0x0000000500037c02 */ /* 0x004fc80008000f00 */
[----:B------:R2:W3:Y:S03]  /*a080*/  SYNCS.PHASECHK.TRANS64.TRYWAIT P0, [R3+URZ+0x8], R4 ;  /* 0x00000804030075a7 */ /* 0x0004e600080011ff */
[----:B---3--:R-:W-:Y:S05]  /*a090*/  @!P0 NANOSLEEP.SYNCS 0x989680 ;  /* 0x009896800000895d */ /* 0x008fea0003900000 */
[----:B------:R-:W3:Y:S02]  /*a0a0*/  @!P0 SYNCS.PHASECHK.TRANS64 P0, [R3+URZ+0x8], R4 ;  /* 0x00000804030085a7 */ /* 0x000ee400080010ff */
[----:B---3--:R-:W-:Y:S05]  /*a0b0*/  @!P0 BRA `(.L_x_69) ;  /* 0xfffffffc00ec8947 */ /* 0x008fea000383ffff */
[----:B------:R-:W-:Y:S05]  /*a0c0*/  BRA `(.L_x_68) ;  /* 0xffffff9800587947 */ /* 0x000fea000383ffff */
.L_x_70:
[----:B------:R-:W-:-:S07]  /*a0d0*/  MOV R4, UR20 ;  /* 0x0000001400047c02 */ /* 0x000fce0008000f00 */
.L_x_184:
[----:B-1----:R1:W2:Y:S02]  /*a0e0*/  SYNCS.PHASECHK.TRANS64.TRYWAIT P0, [R4+URZ+0x110], R5 ;  /* 0x00011005040075a7 */ /* 0x0022a400080011ff */
[----:B--2---:R-:W-:Y:S05]  /*a0f0*/  @!P0 NANOSLEEP.SYNCS 0x989680 ;  /* 0x009896800000895d */ /* 0x004fea0003900000 */
[----:B------:R-:W2:Y:S02]  /*a100*/  @!P0 SYNCS.PHASECHK.TRANS64 P0, [R4+URZ+0x110], R5 ;  /* 0x00011005040085a7 */ /* 0x000ea400080010ff */
[----:B--2---:R-:W-:Y:S05]  /*a110*/  @!P0 BRA `(.L_x_184) ;  /* 0xfffffffc00f08947 */ /* 0x004fea000383ffff */
[----:B------:R-:W-:Y:S05]  /*a120*/  BRA `(.L_x_185) ;  /* 0xffffff9c00547947 */ /* 0x000fea000383ffff */
.L_x_72:
[----:B------:R-:W-:-:S07]  /*a130*/  MOV R4, UR25 ;  /* 0x0000001900047c02 */ /* 0x000fce0008000f00 */
.L_x_186:
[----:B-1----:R1:W2:Y:S02]  /*a140*/  SYNCS.PHASECHK.TRANS64.TRYWAIT P0, [R4+URZ+0x130], R5 ;  /* 0x00013005040075a7 */ /* 0x0022a400080011ff */
[----:B--2---:R-:W-:Y:S05]  /*a150*/  @!P0 NANOSLEEP.SYNCS 0x989680 ;  /* 0x009896800000895d */ /* 0x004fea0003900000 */
[----:B------:R-:W2:Y:S02]  /*a160*/  @!P0 SYNCS.PHASECHK.TRANS64 P0, [R4+URZ+0x130], R5 ;  /* 0x00013005040085a7 */ /* 0x000ea400080010ff */
[----:B--2---:R-:W-:Y:S05]  /*a170*/  @!P0 BRA `(.L_x_186) ;  /* 0xfffffffc00f08947 */ /* 0x004fea000383ffff */
[----:B------:R-:W-:Y:S05]  /*a180*/  BRA `(.L_x_71) ;  /* 0xffffff9c00747947 */ /* 0x000fea000383ffff */
.L_x_76:
[----:B-1----:R-:W-:Y:S07]  /*a190*/  MOV R4, UR18 ;  /* 0x0000001200047c02 */ /* 0x002fee0008000f00 */
.L_x_187:
[----:B-1----:R1:W2:Y:S02]  /*a1a0*/  SYNCS.PHASECHK.TRANS64.TRYWAIT P0, [R4+URZ], R7 ;  /* 0x00000007040075a7 */ /* 0x0022a400080011ff */
[----:B--2---:R-:W-:Y:S05]  /*a1b0*/  @!P0 NANOSLEEP.SYNCS 0x989680 ;  /* 0x009896800000895d */ /* 0x004fea0003900000 */
[----:B------:R-:W2:Y:S02]  /*a1c0*/  @!P0 SYNCS.PHASECHK.TRANS64 P0, [R4+URZ], R7 ;  /* 0x00000007040085a7 */ /* 0x000ea400080010ff */
[----:B--2---:R-:W-:Y:S05]  /*a1d0*/  @!P0 BRA `(.L_x_187) ;  /* 0xfffffffc00f08947 */ /* 0x004fea000383ffff */
[----:B------:R-:W-:Y:S05]  /*a1e0*/  BRA `(.L_x_75) ;  /* 0xffffff9c00987947 */ /* 0x000fea000383ffff */
.L_x_80:
[----:B--2---:R-:W-:-:S07]  /*a1f0*/  MOV R0, UR4 ;  /* 0x0000000400007c02 */ /* 0x004fce0008000f00 */
.L_x_188:
[----:B-1----:R1:W2:Y:S02]  /*a200*/  SYNCS.PHASECHK.TRANS64.TRYWAIT P0, [R0+URZ], R5 ;  /* 0x00000005000075a7 */ /* 0x0022a400080011ff */
[----:B--2---:R-:W-:Y:S05]  /*a210*/  @!P0 NANOSLEEP.SYNCS 0x989680 ;  /* 0x009896800000895d */ /* 0x004fea0003900000 */
[----:B------:R-:W2:Y:S02]  /*a220*/  @!P0 SYNCS.PHASECHK.TRANS64 P0, [R0+URZ], R5 ;  /* 0x00000005000085a7 */ /* 0x000ea400080010ff */
[----:B--2---:R-:W-:Y:S05]  /*a230*/  @!P0 BRA `(.L_x_188) ;  /* 0xfffffffc00f08947 */ /* 0x004fea000383ffff */
[----:B------:R-:W-:Y:S05]  /*a240*/  BRA `(.L_x_189) ;  /* 0xffffffa000a07947 */ /* 0x000fea000383ffff */
.L_x_83:
[----:B------:R-:W-:-:S07]  /*a250*/  MOV R0, UR20 ;  /* 0x0000001400007c02 */ /* 0x000fce0008000f00 */
.L_x_190:
[----:B-1----:R1:W2:Y:S02]  /*a260*/  SYNCS.PHASECHK.TRANS64.TRYWAIT P1, [R0+URZ+0x140], R5 ;  /* 0x00014005000075a7 */ /* 0x0022a400080211ff */
[----:B--2---:R-:W-:Y:S05]  /*a270*/  @!P1 NANOSLEEP.SYNCS 0x989680 ;  /* 0x009896800000995d */ /* 0x004fea0003900000 */
[----:B------:R-:W2:Y:S02]  /*a280*/  @!P1 SYNCS.PHASECHK.TRANS64 P1, [R0+URZ+0x140], R5 ;  /* 0x00014005000095a7 */ /* 0x000ea400080210ff */
[----:B--2---:R-:W-:Y:S05]  /*a290*/  @!P1 BRA `(.L_x_190) ;  /* 0xfffffffc00f09947 */ /* 0x004fea000383ffff */
[----:B------:R-:W-:Y:S05]  /*a2a0*/  BRA `(.L_x_191) ;  /* 0xffffffa000ec7947 */ /* 0x000fea000383ffff */
.L_x_88:
[----:B------:R-:W-:Y:S07]  /*a2b0*/  MOV R2, UR31 ;  /* 0x0000001f00027c02 */ /* 0x000fee0008000f00 */
.L_x_192:
[----:B-1----:R1:W2:Y:S02]  /*a2c0*/  SYNCS.PHASECHK.TRANS64.TRYWAIT P0, [R2+URZ+0x110], R3 ;  /* 0x00011003020075a7 */ /* 0x0022a400080011ff */
[----:B--2---:R-:W-:Y:S05]  /*a2d0*/  @!P0 NANOSLEEP.SYNCS 0x989680 ;  /* 0x009896800000895d */ /* 0x004fea0003900000 */
[----:B------:R-:W2:Y:S02]  /*a2e0*/  @!P0 SYNCS.PHASECHK.TRANS64 P0, [R2+URZ+0x110], R3 ;  /* 0x00011003020085a7 */ /* 0x000ea400080010ff */
[----:B--2---:R-:W-:Y:S05]  /*a2f0*/  @!P0 BRA `(.L_x_192) ;  /* 0xfffffffc00f08947 */ /* 0x004fea000383ffff */
[----:B------:R-:W-:Y:S05]  /*a300*/  BRA `(.L_x_193) ;  /* 0xffffffa800407947 */ /* 0x000fea000383ffff */
.L_x_91:
[----:B------:R-:W-:Y:S07]  /*a310*/  MOV R2, UR31 ;  /* 0x0000001f00027c02 */ /* 0x000fee0008000f00 */
.L_x_194:
[----:B-1----:R1:W2:Y:S02]  /*a320*/  SYNCS.PHASECHK.TRANS64.TRYWAIT P2, [R2+URZ+0x108], R3 ;  /* 0x00010803020075a7 */ /* 0x0022a400080411ff */
[----:B--2---:R-:W-:Y:S05]  /*a330*/  @!P2 NANOSLEEP.SYNCS 0x989680 ;  /* 0x009896800000a95d */ /* 0x004fea0003900000 */
[----:B------:R-:W2:Y:S02]  /*a340*/  @!P2 SYNCS.PHASECHK.TRANS64 P2, [R2+URZ+0x108], R3 ;  /* 0x000108030200a5a7 */ /* 0x000ea400080410ff */
[----:B--2---:R-:W-:Y:S05]  /*a350*/  @!P2 BRA `(.L_x_194) ;  /* 0xfffffffc00f0a947 */ /* 0x004fea000383ffff */
[----:B------:R-:W-:Y:S05]  /*a360*/  BRA `(.L_x_90) ;  /* 0xffffffac00a47947 */ /* 0x000fea000383ffff */
.L_x_94:
[----:B-1----:R-:W-:Y:S07]  /*a370*/  MOV R3, UR31 ;  /* 0x0000001f00037c02 */ /* 0x002fee0008000f00 */
.L_x_195:
[----:B-1----:R1:W2:Y:S02]  /*a380*/  SYNCS.PHASECHK.TRANS64.TRYWAIT P1, [R3+URZ+0xe0], R8 ;  /* 0x0000e008030075a7 */ /* 0x0022a400080211ff */
[----:B--2---:R-:W-:Y:S05]  /*a390*/  @!P1 NANOSLEEP.SYNCS 0x989680 ;  /* 0x009896800000995d */ /* 0x004fea0003900000 */
[----:B------:R-:W2:Y:S02]  /*a3a0*/  @!P1 SYNCS.PHASECHK.TRANS64 P1, [R3+URZ+0xe0], R8 ;  /* 0x0000e008030095a7 */ /* 0x000ea400080210ff */
[----:B--2---:R-:W-:Y:S05]  /*a3b0*/  @!P1 BRA `(.L_x_195) ;  /* 0xfffffffc00f09947 */ /* 0x004fea000383ffff */
[----:B------:R-:W-:Y:S05]  /*a3c0*/  BRA `(.L_x_196) ;  /* 0xffffffb000347947 */ /* 0x000fea000383ffff */
.L_x_95:
[----:B------:R-:W-:Y:S07]  /*a3d0*/  MOV R3, UR31 ;  /* 0x0000001f00037c02 */ /* 0x000fee0008000f00 */
.L_x_197:
[----:B-1----:R1:W2:Y:S02]  /*a3e0*/  SYNCS.PHASECHK.TRANS64.TRYWAIT P1, [R3+URZ+0xe8], R8 ;  /* 0x0000e808030075a7 */ /* 0x0022a400080211ff */
[----:B--2---:R-:W-:Y:S05]  /*a3f0*/  @!P1 NANOSLEEP.SYNCS 0x989680 ;  /* 0x009896800000995d */ /* 0x004fea0003900000 */
[----:B------:R-:W2:Y:S02]  /*a400*/  @!P1 SYNCS.PHASECHK.TRANS64 P1, [R3+URZ+0xe8], R8 ;  /* 0x0000e808030095a7 */ /* 0x000ea400080210ff */
[----:B--2---:R-:W-:Y:S05]  /*a410*/  @!P1 BRA `(.L_x_197) ;  /* 0xfffffffc00f09947 */ /* 0x004fea000383ffff */
[----:B------:R-:W-:Y:S05]  /*a420*/  BRA `(.L_x_198) ;  /* 0xffffffb0008c7947 */ /* 0x000fea000383ffff */
.L_x_96:
[----:B------:R-:W-:Y:S07]  /*a430*/  MOV R3, UR31 ;  /* 0x0000001f00037c02 */ /* 0x000fee0008000f00 */
.L_x_199:
[----:B-1----:R1:W2:Y:S02]  /*a440*/  SYNCS.PHASECHK.TRANS64.TRYWAIT P1, [R3+URZ+0xf0], R8 ;  /* 0x0000f008030075a7 */ /* 0x0022a400080211ff */
[----:B--2---:R-:W-:Y:S05]  /*a450*/  @!P1 NANOSLEEP.SYNCS 0x989680 ;  /* 0x009896800000995d */ /* 0x004fea0003900000 */
[----:B------:R-:W2:Y:S02]  /*a460*/  @!P1 SYNCS.PHASECHK.TRANS64 P1, [R3+URZ+0xf0], R8 ;  /* 0x0000f008030095a7 */ /* 0x000ea400080210ff */
[----:B--2---:R-:W-:Y:S05]  /*a470*/  @!P1 BRA `(.L_x_199) ;  /* 0xfffffffc00f09947 */ /* 0x004fea000383ffff */
[----:B------:R-:W-:Y:S05]  /*a480*/  BRA `(.L_x_200) ;  /* 0xffffffb000f47947 */ /* 0x000fea000383ffff */
.L_x_97:
[----:B------:R-:W-:Y:S07]  /*a490*/  MOV R3, UR31 ;  /* 0x0000001f00037c02 */ /* 0x000fee0008000f00 */
.L_x_201:
[----:B-1----:R1:W2:Y:S02]  /*a4a0*/  SYNCS.PHASECHK.TRANS64.TRYWAIT P0, [R3+URZ+0xf8], R8 ;  /* 0x0000f808030075a7 */ /* 0x0022a400080011ff */
[----:B--2---:R-:W-:Y:S05]  /*a4b0*/  @!P0 NANOSLEEP.SYNCS 0x989680 ;  /* 0x009896800000895d */ /* 0x004fea0003900000 */
[----:B------:R-:W2:Y:S02]  /*a4c0*/  @!P0 SYNCS.PHASECHK.TRANS64 P0, [R3+URZ+0xf8], R8 ;  /* 0x0000f808030085a7 */ /* 0x000ea400080010ff */
[----:B--2---:R-:W-:Y:S05]  /*a4d0*/  @!P0 BRA `(.L_x_201) ;  /* 0xfffffffc00f08947 */ /* 0x004fea000383ffff */
[----:B------:R-:W-:Y:S05]  /*a4e0*/  BRA `(.L_x_202) ;  /* 0xffffffb400647947 */ /* 0x000fea000383ffff */
.L_x_99:
[----:B--2---:R-:W-:-:S07]  /*a4f0*/  MOV R0, UR31 ;  /* 0x0000001f00007c02 */ /* 0x004fce0008000f00 */
.L_x_203:
[----:B-1----:R1:W2:Y:S02]  /*a500*/  SYNCS.PHASECHK.TRANS64.TRYWAIT P0, [R0+URZ+0xe0], R3 ;  /* 0x0000e003000075a7 */ /* 0x0022a400080011ff */
[----:B--2---:R-:W-:Y:S05]  /*a510*/  @!P0 NANOSLEEP.SYNCS 0x989680 ;  /* 0x009896800000895d */ /* 0x004fea0003900000 */
[----:B------:R-:W2:Y:S02]  /*a520*/  @!P0 SYNCS.PHASECHK.TRANS64 P0, [R0+URZ+0xe0], R3 ;  /* 0x0000e003000085a7 */ /* 0x000ea400080010ff */
[----:B--2---:R-:W-:Y:S05]  /*a530*/  @!P0 BRA `(.L_x_203) ;  /* 0xfffffffc00f08947 */ /* 0x004fea000383ffff */
[----:B------:R-:W-:Y:S05]  /*a540*/  BRA `(.L_x_204) ;  /* 0xffffffb400ec7947 */ /* 0x000fea000383ffff */
.L_x_100:
[----:B-12---:R-:W-:-:S07]  /*a550*/  MOV R0, UR31 ;  /* 0x0000001f00007c02 */ /* 0x006fce0008000f00 */
.L_x_205:
[----:B-1----:R1:W2:Y:S02]  /*a560*/  SYNCS.PHASECHK.TRANS64.TRYWAIT P0, [R0+URZ+0xe8], R3 ;  /* 0x0000e803000075a7 */ /* 0x0022a400080011ff */
[----:B--2---:R-:W-:Y:S05]  /*a570*/  @!P0 NANOSLEEP.SYNCS 0x989680 ;  /* 0x009896800000895d */ /* 0x004fea0003900000 */
[----:B------:R-:W2:Y:S02]  /*a580*/  @!P0 SYNCS.PHASECHK.TRANS64 P0, [R0+URZ+0xe8], R3 ;  /* 0x0000e803000085a7 */ /* 0x000ea400080010ff */
[----:B--2---:R-:W-:Y:S05]  /*a590*/  @!P0 BRA `(.L_x_205) ;  /* 0xfffffffc00f08947 */ /* 0x004fea000383ffff */
[----:B------:R-:W-:Y:S05]  /*a5a0*/  BRA `(.L_x_206) ;  /* 0xffffffb400dc7947 */ /* 0x000fea000383ffff */
.L_x_101:
[----:B-12---:R-:W-:-:S07]  /*a5b0*/  MOV R0, UR31 ;  /* 0x0000001f00007c02 */ /* 0x006fce0008000f00 */
.L_x_207:
[----:B-1----:R1:W2:Y:S02]  /*a5c0*/  SYNCS.PHASECHK.TRANS64.TRYWAIT P0, [R0+URZ+0xf0], R3 ;  /* 0x0000f003000075a7 */ /* 0x0022a400080011ff */
[----:B--2---:R-:W-:Y:S05]  /*a5d0*/  @!P0 NANOSLEEP.SYNCS 0x989680 ;  /* 0x009896800000895d */ /* 0x004fea0003900000 */
[----:B------:R-:W2:Y:S02]  /*a5e0*/  @!P0 SYNCS.PHASECHK.TRANS64 P0, [R0+URZ+0xf0], R3 ;  /* 0x0000f003000085a7 */ /* 0x000ea400080010ff */
[----:B--2---:R-:W-:Y:S05]  /*a5f0*/  @!P0 BRA `(.L_x_207) ;  /* 0xfffffffc00f08947 */ /* 0x004fea000383ffff */
[----:B------:R-:W-:Y:S05]  /*a600*/  BRA `(.L_x_208) ;  /* 0xffffffb400cc7947 */ /* 0x000fea000383ffff */
.L_x_103:
[----:B------:R-:W-:Y:S07]  /*a610*/  MOV R0, UR44 ;  /* 0x0000002c00007c02 */ /* 0x000fee0008000f00 */
.L_x_209:
[----:B-1----:R1:W2:Y:S02]  /*a620*/  SYNCS.PHASECHK.TRANS64.TRYWAIT P0, [R0+URZ+0x110], R3 ;  /* 0x00011003000075a7 */ /* 0x0022a400080011ff */
[----:B--2---:R-:W-:Y:S05]  /*a630*/  @!P0 NANOSLEEP.SYNCS 0x989680 ;  /* 0x009896800000895d */ /* 0x004fea0003900000 */
[----:B------:R-:W2:Y:S02]  /*a640*/  @!P0 SYNCS.PHASECHK.TRANS64 P0, [R0+URZ+0x110], R3 ;  /* 0x00011003000085a7 */ /* 0x000ea400080010ff */
[----:B--2---:R-:W-:Y:S05]  /*a650*/  @!P0 BRA `(.L_x_209) ;  /* 0xfffffffc00f08947 */ /* 0x004fea000383ffff */
[----:B------:R-:W-:Y:S05]  /*a660*/  BRA `(.L_x_210) ;  /* 0xffffffb800b07947 */ /* 0x000fea000383ffff */
.L_x_114:
[----:B-1----:R-:W-:Y:S04]  /*a670*/  MOV R0, UR44 ;  /* 0x0000002c00007c02 */ /* 0x002fe80008000f00 */
[----:B------:R1:W2:Y:S03]  /*a680*/  SYNCS.PHASECHK.TRANS64.TRYWAIT P1, [R0+URZ+0xc0], R5 ;  /* 0x0000c005000075a7 */ /* 0x0002a600080211ff */
[----:B--2---:R-:W-:Y:S05]  /*a690*/  @!P1 NANOSLEEP.SYNCS 0x989680 ;  /* 0x009896800000995d */ /* 0x004fea0003900000 */
[----:B------:R-:W2:Y:S02]  /*a6a0*/  @!P1 SYNCS.PHASECHK.TRANS64 P1, [R0+URZ+0xc0], R5 ;  /* 0x0000c005000095a7 */ /* 0x000ea400080210ff */
[----:B--2---:R-:W-:Y:S05]  /*a6b0*/  @!P1 BRA `(.L_x_114) ;  /* 0xfffffffc00ec9947 */ /* 0x004fea000383ffff */
[----:B------:R-:W-:Y:S05]  /*a6c0*/  BRA `(.L_x_113) ;  /* 0xffffffc800707947 */ /* 0x000fea000383ffff */
.L_x_116:
[----:B------:R1:W1:Y:S02]  /*a6d0*/  SYNCS.PHASECHK.TRANS64.TRYWAIT P0, [R86+URZ+0x120], R3 ;  /* 0x00012003560075a7 */ /* 0x00026400080011ff */
[----:B-1----:R-:W-:Y:S05]  /*a6e0*/  @!P0 NANOSLEEP.SYNCS 0x989680 ;  /* 0x009896800000895d */ /* 0x002fea0003900000 */
[----:B------:R-:W1:Y:S02]  /*a6f0*/  @!P0 SYNCS.PHASECHK.TRANS64 P0, [R86+URZ+0x120], R3 ;  /* 0x00012003560085a7 */ /* 0x000e6400080010ff */
[----:B-1----:R-:W-:Y:S05]  /*a700*/  @!P0 BRA `(.L_x_116) ;  /* 0xfffffffc00f08947 */ /* 0x002fea000383ffff */
[----:B------:R-:W-:Y:S05]  /*a710*/  BRA `(.L_x_115) ;  /* 0xffffffc800987947 */ /* 0x000fea000383ffff */
.L_x_125:
[----:B-1----:R1:W3:Y:S02]  /*a720*/  SYNCS.PHASECHK.TRANS64.TRYWAIT P0, [R3+URZ+0xc0], R0 ;  /* 0x0000c000030075a7 */ /* 0x0022e400080011ff */
[----:B---3--:R-:W-:Y:S05]  /*a730*/  @!P0 NANOSLEEP.SYNCS 0x989680 ;  /* 0x009896800000895d */ /* 0x008fea0003900000 */
[----:B------:R-:W3:Y:S02]  /*a740*/  @!P0 SYNCS.PHASECHK.TRANS64 P0, [R3+URZ+0xc0], R0 ;  /* 0x0000c000030085a7 */ /* 0x000ee400080010ff */
[----:B---3--:R-:W-:Y:S05]  /*a750*/  @!P0 BRA `(.L_x_125) ;  /* 0xfffffffc00f08947 */ /* 0x008fea000383ffff */
[----:B------:R-:W-:Y:S05]  /*a760*/  BRA `(.L_x_124) ;  /* 0xffffffd000d47947 */ /* 0x000fea000383ffff */
.L_x_133:
[----:B-1----:R1:W4:Y:S02]  /*a770*/  SYNCS.PHASECHK.TRANS64.TRYWAIT P0, [R40+URZ+0xc0], R5 ;  /* 0x0000c005280075a7 */ /* 0x00232400080011ff */
[----:B----4-:R-:W-:Y:S05]  /*a780*/  @!P0 NANOSLEEP.SYNCS 0x989680 ;  /* 0x009896800000895d */ /* 0x010fea0003900000 */
[----:B------:R-:W4:Y:S02]  /*a790*/  @!P0 SYNCS.PHASECHK.TRANS64 P0, [R40+URZ+0xc0], R5 ;  /* 0x0000c005280085a7 */ /* 0x000f2400080010ff */
[----:B----4-:R-:W-:Y:S05]  /*a7a0*/  @!P0 BRA `(.L_x_133) ;  /* 0xfffffffc00f08947 */ /* 0x010fea000383ffff */
[----:B------:R-:W-:Y:S05]  /*a7b0*/  BRA `(.L_x_132) ;  /* 0xffffffdc002c7947 */ /* 0x000fea000383ffff */
.L_x_141:
[----:B-1----:R1:W4:Y:S02]  /*a7c0*/  SYNCS.PHASECHK.TRANS64.TRYWAIT P0, [R92+URZ+0xc0], R5 ;  /* 0x0000c0055c0075a7 */ /* 0x00232400080011ff */
[----:B----4-:R-:W-:Y:S05]  /*a7d0*/  @!P0 NANOSLEEP.SYNCS 0x989680 ;  /* 0x009896800000895d */ /* 0x010fea0003900000 */
[----:B------:R-:W4:Y:S02]  /*a7e0*/  @!P0 SYNCS.PHASECHK.TRANS64 P0, [R92+URZ+0xc0], R5 ;  /* 0x0000c0055c0085a7 */ /* 0x000f2400080010ff */
[----:B----4-:R-:W-:Y:S05]  /*a7f0*/  @!P0 BRA `(.L_x_141) ;  /* 0xfffffffc00f08947 */ /* 0x010fea000383ffff */
[----:B------:R-:W-:Y:S05]  /*a800*/  BRA `(.L_x_140) ;  /* 0xffffffe400807947 */ /* 0x000fea000383ffff */
        .weak           $__internal_0_$__cuda_sm10x_tcgen05_guardrail_trap_col_being_dealloced_not_returned_by_alloc
        .type           $__internal_0_$__cuda_sm10x_tcgen05_guardrail_trap_col_being_dealloced_not_returned_by_alloc,@function
        .size           $__internal_0_$__cuda_sm10x_tcgen05_guardrail_trap_col_being_dealloced_not_returned_by_alloc,($__internal_1_$__cuda_sm10x_tcgen05_guardrail_trap_phase_invalid_during_alloc - $__internal_0_$__cuda_sm10x_tcgen05_guardrail_trap_col_being_dealloced_not_returned_by_alloc)
$__internal_0_$__cuda_sm10x_tcgen05_guardrail_trap_col_being_dealloced_not_returned_by_alloc:
[----:B------:R-:W-:Y:S05]  /*a810*/  BPT.TRAP 0x1 ;  /* 0x000000040000795c */ /* 0x000fea0000300000 */
[----:B------:R-:W-:-:S04]  /*a820*/  HFMA2 R3, -RZ, RZ, 0, 0 ;  /* 0x00000000ff037431 */ /* 0x000fc800000001ff */
[----:B------:R-:W-:Y:S05]  /*a830*/  RET.REL.NODEC R2 `(_ZN7cutlass13device_kernelINS_4conv6kernel13ConvUniversalINS1_16ConvProblemShapeILNS1_8OperatorE0ELi2EEENS1_10collective14CollectiveConvINS1_47MainloopSm100TmaUmmaWarpSpecializedImplicitGemmILS5_0ELi12ELi2ELi1ELi2EN4cute5tupleIJNSA_1CILi2EEENSC_ILi1EEESE_EEEEENSB_IJNSC_ILi128EEESH_NSB_IJNSC_ILi32EEEEEEEEENS_10tfloat32_tESL_NSA_8TiledMMAINSA_8MMA_AtomIJNSA_23SM100_MMA_TF32_2x1SM_SSISL_SL_fLi128ELi128ELNSA_4UMMA5MajorE0ELSQ_0ELNSP_7ScaleInE0ELSR_0EEEEEENSA_6LayoutINSB_IJSE_SE_SE_EEENSB_IJNSC_ILi0EEESW_SW_EEEEENSB_IJNSA_10UnderscoreESZ_SZ_EEEEENS7_6detail27Sm100ImplicitGemmTileTraitsINSA_25SM100_TMA_2SM_LOAD_IM2COLENSA_14ComposedLayoutINSA_7SwizzleILi3ELi4ELi3EEENSA_18smem_ptr_flag_bitsILi32EEENSU_INSB_IJNSC_ILi8EEESI_EEENSB_IJSI_SE_EEEEEEEvEENS13_INSA_18SM100_TMA_2SM_LOADES1E_vEEEENS_8epilogue10collective18CollectiveEpilogueINS1J_23Sm100TmaWarpSpecializedILi4ELi2ELi16ELb1ELb0EEEJNSB_IJNSC_ILi64EEESH_SJ_EEENSB_IJNSU_IS1O_SE_EENSU_INSB_IJNSC_ILi16EEESD_EEENSB_IJSE_S1O_EEEEEEEESL_NSB_IJNSB_IJlllEEESE_SW_EEESL_S1X_NS1J_6fusion15FusionCallbacksIS1N_NS1Y_17LinearCombinationISL_fSL_fLNS_15FloatRoundStyleE2EEES1P_S1V_JEEENSA_5SM1004TMEM4LOAD26SM100_TMEM_LOAD_32dp32b16xENSA_20SM90_TMA_LOAD_IM2COLENS15_INS16_ILi2ELi4ELi3EEES19_NSU_INSB_IJS1A_S1R_EEENSB_IJS1R_SE_EEEEEEENSA_39AutoVectorizingCopyWithAssumedAlignmentILi128EEENSA_21SM90_TMA_STORE_IM2COLES2D_S2F_S2F_EEEvvEEEEvNT_6ParamsE) ;  /* 0xffffff5402f07950 */ /* 0x000fea0003c3ffff */
        .weak           $__internal_1_$__cuda_sm10x_tcgen05_guardrail_trap_phase_invalid_during_alloc
        .type           $__internal_1_$__cuda_sm10x_tcgen05_guardrail_trap_phase_invalid_during_alloc,@function
        .size           $__internal_1_$__cuda_sm10x_tcgen05_guardrail_trap_phase_invalid_during_alloc,($__internal_2_$__cuda_sm10x_tcgen05_guardrail_trap_unallocated_columns_being_dealloced - $__internal_1_$__cuda_sm10x_tcgen05_guardrail_trap_phase_invalid_during_alloc)
$__internal_1_$__cuda_sm10x_tcgen05_guardrail_trap_phase_invalid_during_alloc:
[----:B------:R-:W-:Y:S05]  /*a840*/  BPT.TRAP 0x1 ;  /* 0x000000040000795c */ /* 0x000fea0000300000 */
[----:B------:R-:W-:-:S04]  /*a850*/  MOV R5, 0x0 ;  /* 0x0000000000057802 */ /* 0x000fc80000000f00 */
[----:B------:R-:W-:Y:S05]  /*a860*/  RET.REL.NODEC R4 `(_ZN7cutlass13device_kernelINS_4conv6kernel13ConvUniversalINS1_16ConvProblemShapeILNS1_8OperatorE0ELi2EEENS1_10collective14CollectiveConvINS1_47MainloopSm100TmaUmmaWarpSpecializedImplicitGemmILS5_0ELi12ELi2ELi1ELi2EN4cute5tupleIJNSA_1CILi2EEENSC_ILi1EEESE_EEEEENSB_IJNSC_ILi128EEESH_NSB_IJNSC_ILi32EEEEEEEEENS_10tfloat32_tESL_NSA_8TiledMMAINSA_8MMA_AtomIJNSA_23SM100_MMA_TF32_2x1SM_SSISL_SL_fLi128ELi128ELNSA_4UMMA5MajorE0ELSQ_0ELNSP_7ScaleInE0ELSR_0EEEEEENSA_6LayoutINSB_IJSE_SE_SE_EEENSB_IJNSC_ILi0EEESW_SW_EEEEENSB_IJNSA_10UnderscoreESZ_SZ_EEEEENS7_6detail27Sm100ImplicitGemmTileTraitsINSA_25SM100_TMA_2SM_LOAD_IM2COLENSA_14ComposedLayoutINSA_7SwizzleILi3ELi4ELi3EEENSA_18smem_ptr_flag_bitsILi32EEENSU_INSB_IJNSC_ILi8EEESI_EEENSB_IJSI_SE_EEEEEEEvEENS13_INSA_18SM100_TMA_2SM_LOADES1E_vEEEENS_8epilogue10collective18CollectiveEpilogueINS1J_23Sm100TmaWarpSpecializedILi4ELi2ELi16ELb1ELb0EEEJNSB_IJNSC_ILi64EEESH_SJ_EEENSB_IJNSU_IS1O_SE_EENSU_INSB_IJNSC_ILi16EEESD_EEENSB_IJSE_S1O_EEEEEEEESL_NSB_IJNSB_IJlllEEESE_SW_EEESL_S1X_NS1J_6fusion15FusionCallbacksIS1N_NS1Y_17LinearCombinationISL_fSL_fLNS_15FloatRoundStyleE2EEES1P_S1V_JEEENSA_5SM1004TMEM4LOAD26SM100_TMEM_LOAD_32dp32b16xENSA_20SM90_TMA_LOAD_IM2COLENS15_INS16_ILi2ELi4ELi3EEES19_NSU_INSB_IJS1A_S1R_EEENSB_IJS1R_SE_EEEEEEENSA_39AutoVectorizingCopyWithAssumedAlignmentILi128EEENSA_21SM90_TMA_STORE_IM2COLES2D_S2F_S2F_EEEvvEEEEvNT_6ParamsE) ;  /* 0xffffff5404e47950 */ /* 0x000fea0003c3ffff */
        .weak           $__internal_2_$__cuda_sm10x_tcgen05_guardrail_trap_unallocated_columns_being_dealloced
        .type           $__internal_2_$__cuda_sm10x_tcgen05_guardrail_trap_unallocated_columns_being_dealloced,@function
        .size           $__internal_2_$__cuda_sm10x_tcgen05_guardrail_trap_unallocated_columns_being_dealloced,(.L_x_212 - $__internal_2_$__cuda_sm10x_tcgen05_guardrail_trap_unallocated_columns_being_dealloced)
$__internal_2_$__cuda_sm10x_tcgen05_guardrail_trap_unallocated_columns_being_dealloced:
[----:B------:R-:W-:Y:S05]  /*a870*/  BPT.TRAP 0x1 ;  /* 0x000000040000795c */ /* 0x000fea0000300000 */
[----:B------:R-:W-:-:S04]  /*a880*/  HFMA2 R3, -RZ, RZ, 0, 0 ;  /* 0x00000000ff037431 */ /* 0x000fc800000001ff */
[----:B------:R-:W-:Y:S05]  /*a890*/  RET.REL.NODEC R2 `(_ZN7cutlass13device_kernelINS_4conv6kernel13ConvUniversalINS1_16ConvProblemShapeILNS1_8OperatorE0ELi2EEENS1_10collective14CollectiveConvINS1_47MainloopSm100TmaUmmaWarpSpecializedImplicitGemmILS5_0ELi12ELi2ELi1ELi2EN4cute5tupleIJNSA_1CILi2EEENSC_ILi1EEESE_EEEEENSB_IJNSC_ILi128EEESH_NSB_IJNSC_ILi32EEEEEEEEENS_10tfloat32_tESL_NSA_8TiledMMAINSA_8MMA_AtomIJNSA_23SM100_MMA_TF32_2x1SM_SSISL_SL_fLi128ELi128ELNSA_4UMMA5MajorE0ELSQ_0ELNSP_7ScaleInE0ELSR_0EEEEEENSA_6LayoutINSB_IJSE_SE_SE_EEENSB_IJNSC_ILi0EEESW_SW_EEEEENSB_IJNSA_10UnderscoreESZ_SZ_EEEEENS7_6detail27Sm100ImplicitGemmTileTraitsINSA_25SM100_TMA_2SM_LOAD_IM2COLENSA_14ComposedLayoutINSA_7SwizzleILi3ELi4ELi3EEENSA_18smem_ptr_flag_bitsILi32EEENSU_INSB_IJNSC_ILi8EEESI_EEENSB_IJSI_SE_EEEEEEEvEENS13_INSA_18SM100_TMA_2SM_LOADES1E_vEEEENS_8epilogue10collective18CollectiveEpilogueINS1J_23Sm100TmaWarpSpecializedILi4ELi2ELi16ELb1ELb0EEEJNSB_IJNSC_ILi64EEESH_SJ_EEENSB_IJNSU_IS1O_SE_EENSU_INSB_IJNSC_ILi16EEESD_EEENSB_IJSE_S1O_EEEEEEEESL_NSB_IJNSB_IJlllEEESE_SW_EEESL_S1X_NS1J_6fusion15FusionCallbacksIS1N_NS1Y_17LinearCombinationISL_fSL_fLNS_15FloatRoundStyleE2EEES1P_S1V_JEEENSA_5SM1004TMEM4LOAD26SM100_TMEM_LOAD_32dp32b16xENSA_20SM90_TMA_LOAD_IM2COLENS15_INS16_ILi2ELi4ELi3EEES19_NSU_INSB_IJS1A_S1R_EEENSB_IJS1R_SE_EEEEEEENSA_39AutoVectorizingCopyWithAssumedAlignmentILi128EEENSA_21SM90_TMA_STORE_IM2COLES2D_S2F_S2F_EEEvvEEEEvNT_6ParamsE) ;  /* 0xffffff5402d87950 */ /* 0x000fea0003c3ffff */
.L_x_211:
[----:B------:R-:W-:-:S00]  /*a8a0*/  BRA `(.L_x_211) ;  /* 0xfffffffc00fc7947 */ /* 0x000fc0000383ffff */
[----:B------:R-:W-:-:S00]  /*a8b0*/  NOP ;  /* 0x0000000000007918 */ /* 0x000fc00000000000 */
        /* <DEDUP_REMOVED lines=12> */
.L_x_212:


//--------------------- .nv.global.init           --------------------------
	.section	.nv.global.init,"aw",@progbits
.nv.global.init:
	.type		$str$29,@object
	.size		$str$29,($str$30 - $str$29)
$str$29:
        /*0000*/ 	.byte	0x28, 0x61, 0x64, 0x64, 0x72, 0x65, 0x73, 0x73, 0x20, 0x26, 0x20, 0x6d, 0x61, 0x73, 0x6b, 0x29
        /*0010*/ 	.byte	0x20, 0x3d, 0x3d, 0x20, 0x30, 0x00
	.type		$str$30,@object
	.size		$str$30,($str$28 - $str$30)
$str$30:
        /*0016*/ 	.byte	0x2f, 0x74, 0x6d, 0x70, 0x2f, 0x63, 0x75, 0x74, 0x6c, 0x61, 0x73, 0x73, 0x5f, 0x73, 0x77, 0x65
        /*0026*/ 	.byte	0x65, 0x70, 0x5f, 0x73, 0x72, 0x63, 0x2f, 0x69, 0x6e, 0x63, 0x6c, 0x75, 0x64, 0x65, 0x2f, 0x63
        /*0036*/ 	.byte	0x75, 0x74, 0x65, 0x2f, 0x70, 0x6f, 0x69, 0x6e, 0x74, 0x65, 0x72, 0x5f, 0x66, 0x6c, 0x61, 0x67
        /*0046*/ 	.byte	0x67, 0x65, 0x64, 0x2e, 0x68, 0x70, 0x70, 0x00
	.type		$str$28,@object
	.size		$str$28,($str$27 - $str$28)
$str$28:
        /*004e*/ 	.byte	0x2f, 0x74, 0x6d, 0x70, 0x2f, 0x63, 0x75, 0x74, 0x6c, 0x61, 0x73, 0x73, 0x5f, 0x73, 0x77, 0x65
        /*005e*/ 	.byte	0x65, 0x70, 0x5f, 0x73, 0x72, 0x63, 0x2f, 0x69, 0x6e, 0x63, 0x6c, 0x75, 0x64, 0x65, 0x2f, 0x63
        /*006e*/ 	.byte	0x75, 0x74, 0x65, 0x2f, 0x61, 0x74, 0x6f, 0x6d, 0x2f, 0x63, 0x6f, 0x70, 0x79, 0x5f, 0x74, 0x72
        /*007e*/ 	.byte	0x61, 0x69, 0x74, 0x73, 0x5f, 0x73, 0x6d, 0x31, 0x30, 0x30, 0x2e, 0x68, 0x70, 0x70, 0x00
	.type		$str$27,@object
	.size		$str$27,(__unnamed_1 - $str$27)
$str$27:
        /*008d*/ 	.byte	0x28, 0x28, 0x75, 0x69, 0x6e, 0x74, 0x33, 0x32, 0x5f, 0x74, 0x28, 0x74, 0x68, 0x72, 0x65, 0x61
        /*009d*/ 	.byte	0x64, 0x49, 0x64, 0x78, 0x2e, 0x78, 0x29, 0x20, 0x2f, 0x20, 0x33, 0x32, 0x29, 0x20, 0x25, 0x20
        /*00ad*/ 	.byte	0x34, 0x29, 0x20, 0x3d, 0x3d, 0x20, 0x28, 0x28, 0x28, 0x74, 0x6d, 0x65, 0x6d, 0x5f, 0x61, 0x64
        /*00bd*/ 	.byte	0x64, 0x72, 0x20, 0x3e, 0x3e, 0x20, 0x31, 0x36, 0x29, 0x20, 0x2f, 0x20, 0x33, 0x32, 0x29, 0x20
        /*00cd*/ 	.byte	0x25, 0x20, 0x34, 0x29, 0x00
	.type		__unnamed_1,@object
	.size		__unnamed_1,(__unnamed_2 - __unnamed_1)
__unnamed_1:
        /*00d2*/ 	.byte	0x61, 0x75, 0x74, 0x6f, 0x20, 0x63, 0x75, 0x74, 0x65, 0x3a, 0x3a, 0x61, 0x73, 0x5f, 0x70, 0x6f
        /* <DEDUP_REMOVED lines=24> */
        /*0262*/ 	.byte	0x43, 0x3c, 0x32, 0x30, 0x34, 0x38, 0x3e, 0x3e, 0x3e, 0x3e, 0x5d, 0x00
	.type		__unnamed_2,@object
	.size		__unnamed_2,(.L_2 - __unnamed_2)
__unnamed_2:
        /* <DEDUP_REMOVED lines=42> */
        /*050e*/ 	.byte	0x3e, 0x5d, 0x00
.L_2:


//--------------------- .nv.shared._ZN7cutlass13device_kernelINS_4conv6kernel13ConvUniversalINS1_16ConvProblemShapeILNS1_8OperatorE0ELi2EEENS1_10collective14CollectiveConvINS1_47MainloopSm100TmaUmmaWarpSpecializedImplicitGemmILS5_0ELi12ELi2ELi1ELi2EN4cute5tupleIJNSA_1CILi2EEENSC_ILi1EEESE_EEEEENSB_IJNSC_ILi128EEESH_NSB_IJNSC_ILi32EEEEEEEEENS_10tfloat32_tESL_NSA_8TiledMMAINSA_8MMA_AtomIJNSA_23SM100_MMA_TF32_2x1SM_SSISL_SL_fLi128ELi128ELNSA_4UMMA5MajorE0ELSQ_0ELNSP_7ScaleInE0ELSR_0EEEEEENSA_6LayoutINSB_IJSE_SE_SE_EEENSB_IJNSC_ILi0EEESW_SW_EEEEENSB_IJNSA_10UnderscoreESZ_SZ_EEEEENS7_6detail27Sm100ImplicitGemmTileTraitsINSA_25SM100_TMA_2SM_LOAD_IM2COLENSA_14ComposedLayoutINSA_7SwizzleILi3ELi4ELi3EEENSA_18smem_ptr_flag_bitsILi32EEENSU_INSB_IJNSC_ILi8EEESI_EEENSB_IJSI_SE_EEEEEEEvEENS13_INSA_18SM100_TMA_2SM_LOADES1E_vEEEENS_8epilogue10collective18CollectiveEpilogueINS1J_23Sm100TmaWarpSpecializedILi4ELi2ELi16ELb1ELb0EEEJNSB_IJNSC_ILi64EEESH_SJ_EEENSB_IJNSU_IS1O_SE_EENSU_INSB_IJNSC_ILi16EEESD_EEENSB_IJSE_S1O_EEEEEEEESL_NSB_IJNSB_IJlllEEESE_SW_EEESL_S1X_NS1J_6fusion15FusionCallbacksIS1N_NS1Y_17LinearCombinationISL_fSL_fLNS_15FloatRoundStyleE2EEES1P_S1V_JEEENSA_5SM1004TMEM4LOAD26SM100_TMEM_LOAD_32dp32b16xENSA_20SM90_TMA_LOAD_IM2COLENS15_INS16_ILi2ELi4ELi3EEES19_NSU_INSB_IJS1A_S1R_EEENSB_IJS1R_SE_EEEEEEENSA_39AutoVectorizingCopyWithAssumedAlignmentILi128EEENSA_21SM90_TMA_STORE_IM2COLES2D_S2F_S2F_EEEvvEEEEvNT_6ParamsE --------------------------
	.section	.nv.shared._ZN7cutlass13device_kernelINS_4conv6kernel13ConvUniversalINS1_16ConvProblemShapeILNS1_8OperatorE0ELi2EEENS1_10collective14CollectiveConvINS1_47MainloopSm100TmaUmmaWarpSpecializedImplicitGemmILS5_0ELi12ELi2ELi1ELi2EN4cute5tupleIJNSA_1CILi2EEENSC_ILi1EEESE_EEEEENSB_IJNSC_ILi128EEESH_NSB_IJNSC_ILi32EEEEEEEEENS_10tfloat32_tESL_NSA_8TiledMMAINSA_8MMA_AtomIJNSA_23SM100_MMA_TF32_2x1SM_SSISL_SL_fLi128ELi128ELNSA_4UMMA5MajorE0ELSQ_0ELNSP_7ScaleInE0ELSR_0EEEEEENSA_6LayoutINSB_IJSE_SE_SE_EEENSB_IJNSC_ILi0EEESW_SW_EEEEENSB_IJNSA_10UnderscoreESZ_SZ_EEEEENS7_6detail27Sm100ImplicitGemmTileTraitsINSA_25SM100_TMA_2SM_LOAD_IM2COLENSA_14ComposedLayoutINSA_7SwizzleILi3ELi4ELi3EEENSA_18smem_ptr_flag_bitsILi32EEENSU_INSB_IJNSC_ILi8EEESI_EEENSB_IJSI_SE_EEEEEEEvEENS13_INSA_18SM100_TMA_2SM_LOADES1E_vEEEENS_8epilogue10collective18CollectiveEpilogueINS1J_23Sm100TmaWarpSpecializedILi4ELi2ELi16ELb1ELb0EEEJNSB_IJNSC_ILi64EEESH_SJ_EEENSB_IJNSU_IS1O_SE_EENSU_INSB_IJNSC_ILi16EEESD_EEENSB_IJSE_S1O_EEEEEEEESL_NSB_IJNSB_IJlllEEESE_SW_EEESL_S1X_NS1J_6fusion15FusionCallbacksIS1N_NS1Y_17LinearCombinationISL_fSL_fLNS_15FloatRoundStyleE2EEES1P_S1V_JEEENSA_5SM1004TMEM4LOAD26SM100_TMEM_LOAD_32dp32b16xENSA_20SM90_TMA_LOAD_IM2COLENS15_INS16_ILi2ELi4ELi3EEES19_NSU_INSB_IJS1A_S1R_EEENSB_IJS1R_SE_EEEEEEENSA_39AutoVectorizingCopyWithAssumedAlignmentILi128EEENSA_21SM90_TMA_STORE_IM2COLES2D_S2F_S2F_EEEvvEEEEvNT_6ParamsE,"aw",@nobits
	.sectionflags	@""
	.align	16
	.zero		1024


//--------------------- .nv.shared.reserved.0     --------------------------
	.section	.nv.shared.reserved.0,"aw",@nobits
	.weak		__nv_reservedSMEM_offset_0_alias
	.size		__nv_reservedSMEM_offset_0_alias, 0, 64
	.other		__nv_reservedSMEM_offset_0_alias,@"STO_CUDA_RESERVED_SHARED STV_DEFAULT"
__nv_reservedSMEM_offset_0_alias:
	.zero		0
.nv.shared.reserved.0:
	.zero		64
	.weak		__nv_reservedSMEM_tcgen05_partition
	.type		__nv_reservedSMEM_tcgen05_partition,@object
	.size		__nv_reservedSMEM_tcgen05_partition,(.L_0 - __nv_reservedSMEM_tcgen05_partition)
__nv_reservedSMEM_tcgen05_partition:
	.zero		32
.L_0:


//--------------------- .nv.global                --------------------------
	.section	.nv.global,"aw",@nobits
.nv.global:
	.type		_ZN39_INTERNAL_5b3a60a3_4_k_cu_82e90475_32544cute1_E,@object
	.size		_ZN39_INTERNAL_5b3a60a3_4_k_cu_82e90475_32544cute1_E,(_ZN39_INTERNAL_5b3a60a3_4_k_cu_82e90475_32544cuda3std3__45__cpo6cbeginE - _ZN39_INTERNAL_5b3a60a3_4_k_cu_82e90475_32544cute1_E)
_ZN39_INTERNAL_5b3a60a3_4_k_cu_82e90475_32544cute1_E:
	.zero		1
	.type		_ZN39_INTERNAL_5b3a60a3_4_k_cu_82e90475_32544cuda3std3__45__cpo6cbeginE,@object
	.size		_ZN39_INTERNAL_5b3a60a3_4_k_cu_82e90475_32544cuda3std3__45__cpo6cbeginE,(_ZN39_INTERNAL_5b3a60a3_4_k_cu_82e90475_32544cuda3std3__48in_placeE - _ZN39_INTERNAL_5b3a60a3_4_k_cu_82e90475_32544cuda3std3__45__cpo6cbeginE)
_ZN39_INTERNAL_5b3a60a3_4_k_cu_82e90475_32544cuda3std3__45__cpo6cbeginE:
	.zero		1
	.type		_ZN39_INTERNAL_5b3a60a3_4_k_cu_82e90475_32544cuda3std3__48in_placeE,@object
	.size		_ZN39_INTERNAL_5b3a60a3_4_k_cu_82e90475_32544cuda3std3__48in_placeE,(_ZN39_INTERNAL_5b3a60a3_4_k_cu_82e90475_32544cuda3std6ranges3__45__cpo9iter_moveE - _ZN39_INTERNAL_5b3a60a3_4_k_cu_82e90475_32544cuda3std3__48in_placeE)
_ZN39_INTERNAL_5b3a60a3_4_k_cu_82e90475_32544cuda3std3__48in_placeE:
	.zero		1
	.type		_ZN39_INTERNAL_5b3a60a3_4_k_cu_82e90475_32544cuda3std6ranges3__45__cpo9iter_moveE,@object
	.size		_ZN39_INTERNAL_5b3a60a3_4_k_cu_82e90475_32544cuda3std6ranges3__45__cpo9iter_moveE,(_ZN39_INTERNAL_5b3a60a3_4_k_cu_82e90475_32544cuda3std3__45__cpo5beginE - _ZN39_INTERNAL_5b3a60a3_4_k_cu_82e90475_32544cuda3std6ranges3__45__cpo9iter_moveE)
_ZN39_INTERNAL_5b3a60a3_4_k_cu_82e90475_32544cuda3std6ranges3__45__cpo9iter_moveE:
	.zero		1
	.type		_ZN39_INTERNAL_5b3a60a3_4_k_cu_82e90475_32544cuda3std3__45__cpo5beginE,@object
	.size		_ZN39_INTERNAL_5b3a60a3_4_k_cu_82e90475_32544cuda3std3__45__cpo5beginE,(_ZN39_INTERNAL_5b3a60a3_4_k_cu_82e90475_32544cuda3std3__441_GLOBAL__N__5b3a60a3_4_k_cu_82e90475_32546ignoreE - _ZN39_INTERNAL_5b3a60a3_4_k_cu_82e90475_32544cuda3std3__45__cpo5beginE)
_ZN39_INTERNAL_5b3a60a3_4_k_cu_82e90475_32544cuda3std3__45__cpo5beginE:
	.zero		1
	.type		_ZN39_INTERNAL_5b3a60a3_4_k_cu_82e90475_32544cuda3std3__441_GLOBAL__N__5b3a60a3_4_k_cu_82e90475_32546ignoreE,@object
	.size		_ZN39_INTERNAL_5b3a60a3_4_k_cu_82e90475_32544cuda3std3__441_GLOBAL__N__5b3a60a3_4_k_cu_82e90475_32546ignoreE,(_ZN39_INTERNAL_5b3a60a3_4_k_cu_82e90475_32544cute7productE - _ZN39_INTERNAL_5b3a60a3_4_k_cu_82e90475_32544cuda3std3__441_GLOBAL__N__5b3a60a3_4_k_cu_82e90475_32546ignoreE)
_ZN39_INTERNAL_5b3a60a3_4_k_cu_82e90475_32544cuda3std3__441_GLOBAL__N__5b3a60a3_4_k_cu_82e90475_32546ignoreE:
	.zero		1
	.type		_ZN39_INTERNAL_5b3a60a3_4_k_cu_82e90475_32544cute7productE,@object
	.size		_ZN39_INTERNAL_5b3a60a3_4_k_cu_82e90475_32544cute7productE,(_ZN39_INTERNAL_5b3a60a3_4_k_cu_82e90475_32544cuda3std3__45__cpo3endE - _ZN39_INTERNAL_5b3a60a3_4_k_cu_82e90475_32544cute7productE)
_ZN39_INTERNAL_5b3a60a3_4_k_cu_82e90475_32544cute7productE:
	.zero		1
	.type		_ZN39_INTERNAL_5b3a60a3_4_k_cu_82e90475_32544cuda3std3__45__cpo3endE,@object
	.size		_ZN39_INTERNAL_5b3a60a3_4_k_cu_82e90475_32544cuda3std3__45__cpo3endE,(_ZN39_INTERNAL_5b3a60a3_4_k_cu_82e90475_32544cuda3std3__419piecewise_constructE - _ZN39_INTERNAL_5b3a60a3_4_k_cu_82e90475_32544cuda3std3__45__cpo3endE)
_ZN39_INTERNAL_5b3a60a3_4_k_cu_82e90475_32544cuda3std3__45__cpo3endE:
	.zero		1
	.type		_ZN39_INTERNAL_5b3a60a3_4_k_cu_82e90475_32544cuda3std3__419piecewise_constructE,@object
	.size		_ZN39_INTERNAL_5b3a60a3_4_k_cu_82e90475_32544cuda3std3__419piecewise_constructE,(_ZN39_INTERNAL_5b3a60a3_4_k_cu_82e90475_32544cuda3std3__45__cpo4cendE - _ZN39_INTERNAL_5b3a60a3_4_k_cu_82e90475_32544cuda3std3__419piecewise_constructE)
_ZN39_INTERNAL_5b3a60a3_4_k_cu_82e90475_32544cuda3std3__419piecewise_constructE:
	.zero		1
	.type		_ZN39_INTERNAL_5b3a60a3_4_k_cu_82e90475_32544cuda3std3__45__cpo4cendE,@object
	.size		_ZN39_INTERNAL_5b3a60a3_4_k_cu_82e90475_32544cuda3std3__45__cpo4cendE,(_ZN39_INTERNAL_5b3a60a3_4_k_cu_82e90475_32544cuda3std6ranges3__45__cpo4swapE - _ZN39_INTERNAL_5b3a60a3_4_k_cu_82e90475_32544cuda3std3__45__cpo4cendE)
_ZN39_INTERNAL_5b3a60a3_4_k_cu_82e90475_32544cuda3std3__45__cpo4cendE:
	.zero		1
	.type		_ZN39_INTERNAL_5b3a60a3_4_k_cu_82e90475_32544cuda3std6ranges3__45__cpo4swapE,@object
	.size		_ZN39_INTERNAL_5b3a60a3_4_k_cu_82e90475_32544cuda3std6ranges3__45__cpo4swapE,(.L_10 - _ZN39_INTERNAL_5b3a60a3_4_k_cu_82e90475_32544cuda3std6ranges3__45__cpo4swapE)
_ZN39_INTERNAL_5b3a60a3_4_k_cu_82e90475_32544cuda3std6ranges3__45__cpo4swapE:
	.zero		1
.L_10:


//--------------------- .nv.constant0._ZN7cutlass13device_kernelINS_4conv6kernel13ConvUniversalINS1_16ConvProblemShapeILNS1_8OperatorE0ELi2EEENS1_10collective14CollectiveConvINS1_47MainloopSm100TmaUmmaWarpSpecializedImplicitGemmILS5_0ELi12ELi2ELi1ELi2EN4cute5tupleIJNSA_1CILi2EEENSC_ILi1EEESE_EEEEENSB_IJNSC_ILi128EEESH_NSB_IJNSC_ILi32EEEEEEEEENS_10tfloat32_tESL_NSA_8TiledMMAINSA_8MMA_AtomIJNSA_23SM100_MMA_TF32_2x1SM_SSISL_SL_fLi128ELi128ELNSA_4UMMA5MajorE0ELSQ_0ELNSP_7ScaleInE0ELSR_0EEEEEENSA_6LayoutINSB_IJSE_SE_SE_EEENSB_IJNSC_ILi0EEESW_SW_EEEEENSB_IJNSA_10UnderscoreESZ_SZ_EEEEENS7_6detail27Sm100ImplicitGemmTileTraitsINSA_25SM100_TMA_2SM_LOAD_IM2COLENSA_14ComposedLayoutINSA_7SwizzleILi3ELi4ELi3EEENSA_18smem_ptr_flag_bitsILi32EEENSU_INSB_IJNSC_ILi8EEESI_EEENSB_IJSI_SE_EEEEEEEvEENS13_INSA_18SM100_TMA_2SM_LOADES1E_vEEEENS_8epilogue10collective18CollectiveEpilogueINS1J_23Sm100TmaWarpSpecializedILi4ELi2ELi16ELb1ELb0EEEJNSB_IJNSC_ILi64EEESH_SJ_EEENSB_IJNSU_IS1O_SE_EENSU_INSB_IJNSC_ILi16EEESD_EEENSB_IJSE_S1O_EEEEEEEESL_NSB_IJNSB_IJlllEEESE_SW_EEESL_S1X_NS1J_6fusion15FusionCallbacksIS1N_NS1Y_17LinearCombinationISL_fSL_fLNS_15FloatRoundStyleE2EEES1P_S1V_JEEENSA_5SM1004TMEM4LOAD26SM100_TMEM_LOAD_32dp32b16xENSA_20SM90_TMA_LOAD_IM2COLENS15_INS16_ILi2ELi4ELi3EEES19_NSU_INSB_IJS1A_S1R_EEENSB_IJS1R_SE_EEEEEEENSA_39AutoVectorizingCopyWithAssumedAlignmentILi128EEENSA_21SM90_TMA_STORE_IM2COLES2D_S2F_S2F_EEEvvEEEEvNT_6ParamsE --------------------------
	.section	.nv.constant0._ZN7cutlass13device_kernelINS_4conv6kernel13ConvUniversalINS1_16ConvProblemShapeILNS1_8OperatorE0ELi2EEENS1_10collective14CollectiveConvINS1_47MainloopSm100TmaUmmaWarpSpecializedImplicitGemmILS5_0ELi12ELi2ELi1ELi2EN4cute5tupleIJNSA_1CILi2EEENSC_ILi1EEESE_EEEEENSB_IJNSC_ILi128EEESH_NSB_IJNSC_ILi32EEEEEEEEENS_10tfloat32_tESL_NSA_8TiledMMAINSA_8MMA_AtomIJNSA_23SM100_MMA_TF32_2x1SM_SSISL_SL_fLi128ELi128ELNSA_4UMMA5MajorE0ELSQ_0ELNSP_7ScaleInE0ELSR_0EEEEEENSA_6LayoutINSB_IJSE_SE_SE_EEENSB_IJNSC_ILi0EEESW_SW_EEEEENSB_IJNSA_10UnderscoreESZ_SZ_EEEEENS7_6detail27Sm100ImplicitGemmTileTraitsINSA_25SM100_TMA_2SM_LOAD_IM2COLENSA_14ComposedLayoutINSA_7SwizzleILi3ELi4ELi3EEENSA_18smem_ptr_flag_bitsILi32EEENSU_INSB_IJNSC_ILi8EEESI_EEENSB_IJSI_SE_EEEEEEEvEENS13_INSA_18SM100_TMA_2SM_LOADES1E_vEEEENS_8epilogue10collective18CollectiveEpilogueINS1J_23Sm100TmaWarpSpecializedILi4ELi2ELi16ELb1ELb0EEEJNSB_IJNSC_ILi64EEESH_SJ_EEENSB_IJNSU_IS1O_SE_EENSU_INSB_IJNSC_ILi16EEESD_EEENSB_IJSE_S1O_EEEEEEEESL_NSB_IJNSB_IJlllEEESE_SW_EEESL_S1X_NS1J_6fusion15FusionCallbacksIS1N_NS1Y_17LinearCombinationISL_fSL_fLNS_15FloatRoundStyleE2EEES1P_S1V_JEEENSA_5SM1004TMEM4LOAD26SM100_TMEM_LOAD_32dp32b16xENSA_20SM90_TMA_LOAD_IM2COLENS15_INS16_ILi2ELi4ELi3EEES19_NSU_INSB_IJS1A_S1R_EEENSB_IJS1R_SE_EEEEEEENSA_39AutoVectorizingCopyWithAssumedAlignmentILi128EEENSA_21SM90_TMA_STORE_IM2COLES2D_S2F_S2F_EEEvvEEEEvNT_6ParamsE,"a",@progbits
	.sectionflags	@""
	.align	4
.nv.constant0._ZN7cutlass13device_kernelINS_4conv6kernel13ConvUniversalINS1_16ConvProblemShapeILNS1_8OperatorE0ELi2EEENS1_10collective14CollectiveConvINS1_47MainloopSm100TmaUmmaWarpSpecializedImplicitGemmILS5_0ELi12ELi2ELi1ELi2EN4cute5tupleIJNSA_1CILi2EEENSC_ILi1EEESE_EEEEENSB_IJNSC_ILi128EEESH_NSB_IJNSC_ILi32EEEEEEEEENS_10tfloat32_tESL_NSA_8TiledMMAINSA_8MMA_AtomIJNSA_23SM100_MMA_TF32_2x1SM_SSISL_SL_fLi128ELi128ELNSA_4UMMA5MajorE0ELSQ_0ELNSP_7ScaleInE0ELSR_0EEEEEENSA_6LayoutINSB_IJSE_SE_SE_EEENSB_IJNSC_ILi0EEESW_SW_EEEEENSB_IJNSA_10UnderscoreESZ_SZ_EEEEENS7_6detail27Sm100ImplicitGemmTileTraitsINSA_25SM100_TMA_2SM_LOAD_IM2COLENSA_14ComposedLayoutINSA_7SwizzleILi3ELi4ELi3EEENSA_18smem_ptr_flag_bitsILi32EEENSU_INSB_IJNSC_ILi8EEESI_EEENSB_IJSI_SE_EEEEEEEvEENS13_INSA_18SM100_TMA_2SM_LOADES1E_vEEEENS_8epilogue10collective18CollectiveEpilogueINS1J_23Sm100TmaWarpSpecializedILi4ELi2ELi16ELb1ELb0EEEJNSB_IJNSC_ILi64EEESH_SJ_EEENSB_IJNSU_IS1O_SE_EENSU_INSB_IJNSC_ILi16EEESD_EEENSB_IJSE_S1O_EEEEEEEESL_NSB_IJNSB_IJlllEEESE_SW_EEESL_S1X_NS1J_6fusion15FusionCallbacksIS1N_NS1Y_17LinearCombinationISL_fSL_fLNS_15FloatRoundStyleE2EEES1P_S1V_JEEENSA_5SM1004TMEM4LOAD26SM100_TMEM_LOAD_32dp32b16xENSA_20SM90_TMA_LOAD_IM2COLENS15_INS16_ILi2ELi4ELi3EEES19_NSU_INSB_IJS1A_S1R_EEENSB_IJS1R_SE_EEEEEEENSA_39AutoVectorizingCopyWithAssumedAlignmentILi128EEENSA_21SM90_TMA_STORE_IM2COLES2D_S2F_S2F_EEEvvEEEEvNT_6ParamsE:
	.zero		2944


//--------------------- SYMBOLS --------------------------

	.type		.nv.reservedSmem.offset0,@object
	.size		.nv.reservedSmem.offset0,0x4
	.type		.nv.reservedSmem.cap,@object
	.size		.nv.reservedSmem.cap,0x4
	.type		__assertfail,@function
